	.target	sm_100a

	.elftype	@"ET_EXEC"


//--------------------- .note.nv.tkinfo           --------------------------
	.section	.note.nv.tkinfo,"",@"SHT_NOTE"
	.sectionflags	@"SHF_NOTE_NV_TKINFO"
	.tkinfo
        /*0018*/ 	.word	0x00000002
        /*0030*/ 	.string	""
        /*0030*/ 	.string	"ptxas"
        /*0030*/ 	.string	"Cuda compilation tools, release 13.0, V13.0.88"
        /*0030*/ 	.string	"Build cuda_13.0.r13.0/compiler.36424714_0"
        /*0030*/ 	.string	"-arch sm_100a -m 64 "



//--------------------- .note.nv.cuinfo           --------------------------
	.section	.note.nv.cuinfo,"",@"SHT_NOTE"
	.sectionflags	@"SHF_NOTE_NV_CUINFO"
        /*0018*/ 	.short	0x0002
        /*001a*/ 	.short	0x0064
        /*001c*/ 	.short	0x0082
	.zero		2


//--------------------- .nv.info                  --------------------------
	.section	.nv.info,"",@"SHT_CUDA_INFO"
	.align	4


	//----- nvinfo : EIATTR_REGCOUNT
	.align		4
        /*0000*/ 	.byte	0x04, 0x2f
        /*0002*/ 	.short	(.L_19 - .L_18)
	.align		4
.L_18:
        /*0004*/ 	.word	index@(_ZN7cutlass13device_kernelINS_4gemm6kernel13GemmUniversalIN4cute5tupleIJiiiiEEENS1_10collective13CollectiveMmaINS1_35MainloopSm100TmaUmmaWarpSpecializedILi6ELi2ELi4ENS5_IJNS4_1CILi1EEESB_SB_EEEEENS5_IJNSA_ILi64EEENSA_ILi128EEENSA_ILi32EEEEEENS_10bfloat16_tENS5_IJlSB_lEEESI_SJ_NS4_8TiledMMAINS4_8MMA_AtomIJNS4_20SM100_MMA_F16BF16_SSISI_SI_fLi64ELi128ELNS4_4UMMA5MajorE0ELSO_0ELNSN_7ScaleInE0ELSP_0EEEEEENS4_6LayoutISC_NS5_IJNSA_ILi0EEEST_ST_EEEEENS5_IJNS4_10UnderscoreESW_SW_EEEEENS4_13SM90_TMA_LOADENS4_14ComposedLayoutINS4_7SwizzleILi2ELi4ELi3EEENS4_18smem_ptr_flag_bitsILi16EEENSS_INS5_IJNSA_ILi8EEESG_EEENS5_IJSG_SB_EEEEEEEvNS4_8identityESZ_S19_vS1A_EENS_8epilogue10collective18CollectiveEpilogueINS1C_23Sm100TmaWarpSpecializedILi4ELi2ELi16ELb1ELb0EEEJSH_NS5_IJNSS_ISE_SB_EENSS_ISG_SB_EEEEESI_SJ_SI_SJ_NS1C_6fusion15FusionCallbacksIS1G_NS1K_17LinearCombinationISI_fSI_fLNS_15FloatRoundStyleE2EEESH_S1J_JEEENS4_5SM1004TMEM4LOAD26SM100_TMEM_LOAD_16dp256b4xESZ_S19_NS4_17SM75_U32x4_LDSM_NENS4_14SM90_TMA_STOREES19_NS4_17SM90_U32x4_STSM_NENS4_39AutoVectorizingCopyWithAssumedAlignmentILi128EEEEEEvvEEEEvNT_6ParamsE)
        /*0008*/ 	.word	0x0000005b


	//----- nvinfo : EIATTR_FRAME_SIZE
	.align		4
.L_19:
        /*000c*/ 	.byte	0x04, 0x11
        /*000e*/ 	.short	(.L_21 - .L_20)
	.align		4
.L_20:
        /*0010*/ 	.word	index@($__internal_2_$__cuda_sm10x_tcgen05_guardrail_trap_unallocated_columns_being_dealloced)
        /*0014*/ 	.word	0x00000000


	//----- nvinfo : EIATTR_FRAME_SIZE
	.align		4
.L_21:
        /*0018*/ 	.byte	0x04, 0x11
        /*001a*/ 	.short	(.L_23 - .L_22)
	.align		4
.L_22:
        /*001c*/ 	.word	index@($__internal_1_$__cuda_sm10x_tcgen05_guardrail_trap_phase_invalid_during_alloc)
        /*0020*/ 	.word	0x00000000


	//----- nvinfo : EIATTR_FRAME_SIZE
	.align		4
.L_23:
        /*0024*/ 	.byte	0x04, 0x11
        /*0026*/ 	.short	(.L_25 - .L_24)
	.align		4
.L_24:
        /*0028*/ 	.word	index@($__internal_0_$__cuda_sm10x_tcgen05_guardrail_trap_col_being_dealloced_not_returned_by_alloc)
        /*002c*/ 	.word	0x00000000


	//----- nvinfo : EIATTR_FRAME_SIZE
	.align		4
.L_25:
        /*0030*/ 	.byte	0x04, 0x11
        /*0032*/ 	.short	(.L_27 - .L_26)
	.align		4
.L_26:
        /*0034*/ 	.word	index@(_ZN7cutlass13device_kernelINS_4gemm6kernel13GemmUniversalIN4cute5tupleIJiiiiEEENS1_10collective13CollectiveMmaINS1_35MainloopSm100TmaUmmaWarpSpecializedILi6ELi2ELi4ENS5_IJNS4_1CILi1EEESB_SB_EEEEENS5_IJNSA_ILi64EEENSA_ILi128EEENSA_ILi32EEEEEENS_10bfloat16_tENS5_IJlSB_lEEESI_SJ_NS4_8TiledMMAINS4_8MMA_AtomIJNS4_20SM100_MMA_F16BF16_SSISI_SI_fLi64ELi128ELNS4_4UMMA5MajorE0ELSO_0ELNSN_7ScaleInE0ELSP_0EEEEEENS4_6LayoutISC_NS5_IJNSA_ILi0EEEST_ST_EEEEENS5_IJNS4_10UnderscoreESW_SW_EEEEENS4_13SM90_TMA_LOADENS4_14ComposedLayoutINS4_7SwizzleILi2ELi4ELi3EEENS4_18smem_ptr_flag_bitsILi16EEENSS_INS5_IJNSA_ILi8EEESG_EEENS5_IJSG_SB_EEEEEEEvNS4_8identityESZ_S19_vS1A_EENS_8epilogue10collective18CollectiveEpilogueINS1C_23Sm100TmaWarpSpecializedILi4ELi2ELi16ELb1ELb0EEEJSH_NS5_IJNSS_ISE_SB_EENSS_ISG_SB_EEEEESI_SJ_SI_SJ_NS1C_6fusion15FusionCallbacksIS1G_NS1K_17LinearCombinationISI_fSI_fLNS_15FloatRoundStyleE2EEESH_S1J_JEEENS4_5SM1004TMEM4LOAD26SM100_TMEM_LOAD_16dp256b4xESZ_S19_NS4_17SM75_U32x4_LDSM_NENS4_14SM90_TMA_STOREES19_NS4_17SM90_U32x4_STSM_NENS4_39AutoVectorizingCopyWithAssumedAlignmentILi128EEEEEEvvEEEEvNT_6ParamsE)
        /*0038*/ 	.word	0x00000000


	//----- nvinfo : EIATTR_MIN_STACK_SIZE
	.align		4
.L_27:
        /*003c*/ 	.byte	0x04, 0x12
        /*003e*/ 	.short	(.L_29 - .L_28)
	.align		4
.L_28:
        /*0040*/ 	.word	index@(_ZN7cutlass13device_kernelINS_4gemm6kernel13GemmUniversalIN4cute5tupleIJiiiiEEENS1_10collective13CollectiveMmaINS1_35MainloopSm100TmaUmmaWarpSpecializedILi6ELi2ELi4ENS5_IJNS4_1CILi1EEESB_SB_EEEEENS5_IJNSA_ILi64EEENSA_ILi128EEENSA_ILi32EEEEEENS_10bfloat16_tENS5_IJlSB_lEEESI_SJ_NS4_8TiledMMAINS4_8MMA_AtomIJNS4_20SM100_MMA_F16BF16_SSISI_SI_fLi64ELi128ELNS4_4UMMA5MajorE0ELSO_0ELNSN_7ScaleInE0ELSP_0EEEEEENS4_6LayoutISC_NS5_IJNSA_ILi0EEEST_ST_EEEEENS5_IJNS4_10UnderscoreESW_SW_EEEEENS4_13SM90_TMA_LOADENS4_14ComposedLayoutINS4_7SwizzleILi2ELi4ELi3EEENS4_18smem_ptr_flag_bitsILi16EEENSS_INS5_IJNSA_ILi8EEESG_EEENS5_IJSG_SB_EEEEEEEvNS4_8identityESZ_S19_vS1A_EENS_8epilogue10collective18CollectiveEpilogueINS1C_23Sm100TmaWarpSpecializedILi4ELi2ELi16ELb1ELb0EEEJSH_NS5_IJNSS_ISE_SB_EENSS_ISG_SB_EEEEESI_SJ_SI_SJ_NS1C_6fusion15FusionCallbacksIS1G_NS1K_17LinearCombinationISI_fSI_fLNS_15FloatRoundStyleE2EEESH_S1J_JEEENS4_5SM1004TMEM4LOAD26SM100_TMEM_LOAD_16dp256b4xESZ_S19_NS4_17SM75_U32x4_LDSM_NENS4_14SM90_TMA_STOREES19_NS4_17SM90_U32x4_STSM_NENS4_39AutoVectorizingCopyWithAssumedAlignmentILi128EEEEEEvvEEEEvNT_6ParamsE)
        /*0044*/ 	.word	0x00000000
.L_29:


//--------------------- .nv.compat                --------------------------
	.section	.nv.compat,"",@"SHT_CUDA_COMPAT_INFO"
	.align	4
        /*0000*/ 	.byte	0x02, 0x09, 0x01, 0x00, 0x02, 0x02, 0x02, 0x00, 0x02, 0x05, 0x05, 0x00, 0x03, 0x07, 0x01, 0x01
        /*0010*/ 	.byte	0x02, 0x03, 0x01, 0x00, 0x02, 0x06, 0x01, 0x00, 0x04, 0x0b, 0x08, 0x00, 0x09, 0x00, 0x00, 0x00
        /*0020*/ 	.byte	0x00, 0x00, 0x00, 0x00


//--------------------- .nv.info._ZN7cutlass13device_kernelINS_4gemm6kernel13GemmUniversalIN4cute5tupleIJiiiiEEENS1_10collective13CollectiveMmaINS1_35MainloopSm100TmaUmmaWarpSpecializedILi6ELi2ELi4ENS5_IJNS4_1CILi1EEESB_SB_EEEEENS5_IJNSA_ILi64EEENSA_ILi128EEENSA_ILi32EEEEEENS_10bfloat16_tENS5_IJlSB_lEEESI_SJ_NS4_8TiledMMAINS4_8MMA_AtomIJNS4_20SM100_MMA_F16BF16_SSISI_SI_fLi64ELi128ELNS4_4UMMA5MajorE0ELSO_0ELNSN_7ScaleInE0ELSP_0EEEEEENS4_6LayoutISC_NS5_IJNSA_ILi0EEEST_ST_EEEEENS5_IJNS4_10UnderscoreESW_SW_EEEEENS4_13SM90_TMA_LOADENS4_14ComposedLayoutINS4_7SwizzleILi2ELi4ELi3EEENS4_18smem_ptr_flag_bitsILi16EEENSS_INS5_IJNSA_ILi8EEESG_EEENS5_IJSG_SB_EEEEEEEvNS4_8identityESZ_S19_vS1A_EENS_8epilogue10collective18CollectiveEpilogueINS1C_23Sm100TmaWarpSpecializedILi4ELi2ELi16ELb1ELb0EEEJSH_NS5_IJNSS_ISE_SB_EENSS_ISG_SB_EEEEESI_SJ_SI_SJ_NS1C_6fusion15FusionCallbacksIS1G_NS1K_17LinearCombinationISI_fSI_fLNS_15FloatRoundStyleE2EEESH_S1J_JEEENS4_5SM1004TMEM4LOAD26SM100_TMEM_LOAD_16dp256b4xESZ_S19_NS4_17SM75_U32x4_LDSM_NENS4_14SM90_TMA_STOREES19_NS4_17SM90_U32x4_STSM_NENS4_39AutoVectorizingCopyWithAssumedAlignmentILi128EEEEEEvvEEEEvNT_6ParamsE --------------------------
	.section	.nv.info._ZN7cutlass13device_kernelINS_4gemm6kernel13GemmUniversalIN4cute5tupleIJiiiiEEENS1_10collective13CollectiveMmaINS1_35MainloopSm100TmaUmmaWarpSpecializedILi6ELi2ELi4ENS5_IJNS4_1CILi1EEESB_SB_EEEEENS5_IJNSA_ILi64EEENSA_ILi128EEENSA_ILi32EEEEEENS_10bfloat16_tENS5_IJlSB_lEEESI_SJ_NS4_8TiledMMAINS4_8MMA_AtomIJNS4_20SM100_MMA_F16BF16_SSISI_SI_fLi64ELi128ELNS4_4UMMA5MajorE0ELSO_0ELNSN_7ScaleInE0ELSP_0EEEEEENS4_6LayoutISC_NS5_IJNSA_ILi0EEEST_ST_EEEEENS5_IJNS4_10UnderscoreESW_SW_EEEEENS4_13SM90_TMA_LOADENS4_14ComposedLayoutINS4_7SwizzleILi2ELi4ELi3EEENS4_18smem_ptr_flag_bitsILi16EEENSS_INS5_IJNSA_ILi8EEESG_EEENS5_IJSG_SB_EEEEEEEvNS4_8identityESZ_S19_vS1A_EENS_8epilogue10collective18CollectiveEpilogueINS1C_23Sm100TmaWarpSpecializedILi4ELi2ELi16ELb1ELb0EEEJSH_NS5_IJNSS_ISE_SB_EENSS_ISG_SB_EEEEESI_SJ_SI_SJ_NS1C_6fusion15FusionCallbacksIS1G_NS1K_17LinearCombinationISI_fSI_fLNS_15FloatRoundStyleE2EEESH_S1J_JEEENS4_5SM1004TMEM4LOAD26SM100_TMEM_LOAD_16dp256b4xESZ_S19_NS4_17SM75_U32x4_LDSM_NENS4_14SM90_TMA_STOREES19_NS4_17SM90_U32x4_STSM_NENS4_39AutoVectorizingCopyWithAssumedAlignmentILi128EEEEEEvvEEEEvNT_6ParamsE,"",@"SHT_CUDA_INFO"
	.sectionflags	@""
	.align	4


	//----- nvinfo : EIATTR_CUDA_API_VERSION
	.align		4
        /*0000*/ 	.byte	0x04, 0x37
        /*0002*/ 	.short	(.L_31 - .L_30)
.L_30:
        /*0004*/ 	.word	0x00000082


	//----- nvinfo : EIATTR_KPARAM_INFO
	.align		4
.L_31:
        /*0008*/ 	.byte	0x04, 0x17
        /*000a*/ 	.short	(.L_33 - .L_32)
.L_32:
        /*000c*/ 	.word	0x00000000
        /*0010*/ 	.short	0x0000
        /*0012*/ 	.short	0x0000
        /*0014*/ 	.byte	0x00, 0xf0, 0x01, 0x20


	//----- nvinfo : EIATTR_AT_ENTRY_FRAGMENTS
	.align		4
.L_33:
        /*0018*/ 	.byte	0x04, 0x4f
        /*001a*/ 	.short	(.L_35 - .L_34)


	//   ....[0]....
.L_34:
        /*001c*/ 	.word	0x00000006


	//----- nvinfo : EIATTR_RESERVED_SMEM_USED
	.align		4
.L_35:
        /*0020*/ 	.byte	0x01, 0x41
	.zero		2


	//----- nvinfo : EIATTR_SPARSE_MMA_MASK
	.align		4
        /*0024*/ 	.byte	0x03, 0x50
        /*0026*/ 	.short	0x0000


	//----- nvinfo : EIATTR_TCGEN05_1CTA_USED
	.align		4
        /*0028*/ 	.byte	0x01, 0x51
	.zero		2


	//----- nvinfo : EIATTR_MAXREG_COUNT
	.align		4
        /*002c*/ 	.byte	0x03, 0x1b
        /*002e*/ 	.short	0x00ff


	//----- nvinfo : EIATTR_NUM_BARRIERS
	.align		4
        /*0030*/ 	.byte	0x02, 0x4c
        /*0032*/ 	.byte	0x07
	.zero		1


	//----- nvinfo : EIATTR_EXTERNS
	.align		4
        /*0034*/ 	.byte	0x04, 0x0f
        /*0036*/ 	.short	(.L_37 - .L_36)


	//   ....[0]....
	.align		4
.L_36:
        /*0038*/ 	.word	index@(__assertfail)


	//----- nvinfo : EIATTR_MERCURY_ISA_VERSION
	.align		4
.L_37:
        /*003c*/ 	.byte	0x03, 0x5f
        /*003e*/ 	.short	0x0101


	//----- nvinfo : EIATTR_INT_WARP_WIDE_INSTR_OFFSETS
	.align		4
        /*0040*/ 	.byte	0x04, 0x31
        /*0042*/ 	.short	(.L_39 - .L_38)


	//   ....[0]....
.L_38:
        /*0044*/ 	.word	0x00001e30


	//   ....[1]....
        /*0048*/ 	.word	0x00003920


	//   ....[2]....
        /*004c*/ 	.word	0x00003940


	//   ....[3]....
        /*0050*/ 	.word	0x00003970


	//   ....[4]....
        /*0054*/ 	.word	0x000042b0


	//   ....[5]....
        /*0058*/ 	.word	0x00004320


	//   ....[6]....
        /*005c*/ 	.word	0x00004400


	//   ....[7]....
        /*0060*/ 	.word	0x00004480


	//   ....[8]....
        /*0064*/ 	.word	0x00004590


	//   ....[9]....
        /*0068*/ 	.word	0x00004620


	//   ....[10]....
        /*006c*/ 	.word	0x00004800


	//   ....[11]....
        /*0070*/ 	.word	0x00004960


	//----- nvinfo : EIATTR_COOP_GROUP_MASK_REGIDS
	.align		4
.L_39:
        /*0074*/ 	.byte	0x04, 0x29
        /*0076*/ 	.short	(.L_41 - .L_40)


	//   ....[0]....
.L_40:
        /*0078*/ 	.word	0xffffffff


	//   ....[1]....
        /*007c*/ 	.word	0xffffffff


	//   ....[2]....
        /*0080*/ 	.word	0xffffffff


	//   ....[3]....
        /*0084*/ 	.word	0xffffffff


	//   ....[4]....
        /*0088*/ 	.word	0xffffffff


	//   ....[5]....
        /*008c*/ 	.word	0xffffffff


	//   ....[6]....
        /*0090*/ 	.word	0xffffffff


	//   ....[7]....
        /*0094*/ 	.word	0xffffffff


	//   ....[8]....
        /*0098*/ 	.word	0xffffffff


	//   ....[9]....
        /*009c*/ 	.word	0xffffffff


	//   ....[10]....
        /*00a0*/ 	.word	0xffffffff


	//   ....[11]....
        /*00a4*/ 	.word	0xffffffff


	//   ....[12]....
        /*00a8*/ 	.word	0xffffffff


	//----- nvinfo : EIATTR_COOP_GROUP_INSTR_OFFSETS
	.align		4
.L_41:
        /*00ac*/ 	.byte	0x04, 0x28
        /*00ae*/ 	.short	(.L_43 - .L_42)


	//   ....[0]....
.L_42:
        /*00b0*/ 	.word	0x00000090


	//   ....[1]....
        /*00b4*/ 	.word	0x000004d0


	//   ....[2]....
        /*00b8*/ 	.word	0x00000680


	//   ....[3]....
        /*00bc*/ 	.word	0x00000820


	//   ....[4]....
        /*00c0*/ 	.word	0x00000920


	//   ....[5]....
        /*00c4*/ 	.word	0x00000a90


	//   ....[6]....
        /*00c8*/ 	.word	0x00000c30


	//   ....[7]....
        /*00cc*/ 	.word	0x00001d10


	//   ....[8]....
        /*00d0*/ 	.word	0x00002c10


	//   ....[9]....
        /*00d4*/ 	.word	0x00002e20


	//   ....[10]....
        /*00d8*/ 	.word	0x00002e50


	//   ....[11]....
        /*00dc*/ 	.word	0x00003800


	//   ....[12]....
        /*00e0*/ 	.word	0x00003a30


	//----- nvinfo : EIATTR_VRC_CTA_INIT_COUNT
	.align		4
.L_43:
        /*00e4*/ 	.byte	0x02, 0x4a
        /*00e6*/ 	.byte	0x80
	.zero		1


	//----- nvinfo : EIATTR_SYSCALL_OFFSETS
	.align		4
        /*00e8*/ 	.byte	0x04, 0x46
        /*00ea*/ 	.short	(.L_45 - .L_44)


	//   ....[0]....
.L_44:
        /*00ec*/ 	.word	0x00005410


	//   ....[1]....
        /*00f0*/ 	.word	0x00005500


	//   ....[2]....
        /*00f4*/ 	.word	0x00005c60


	//   ....[3]....
        /*00f8*/ 	.word	0x00006510


	//   ....[4]....
        /*00fc*/ 	.word	0x00006d90


	//   ....[5]....
        /*0100*/ 	.word	0x00007610


	//----- nvinfo : EIATTR_MBARRIER_INSTR_OFFSETS
	.align		4
.L_45:
        /*0104*/ 	.byte	0x04, 0x39
        /*0106*/ 	.short	(.L_47 - .L_46)


	//   ....[0]....
.L_46:
        /*0108*/ 	.word	0x000005b0
        /*010c*/ 	.word	0x000000ff
        /*0110*/ 	.word	0x00000000
        /*0114*/ 	.short	0x0100
        /*0116*/ 	.byte	0x05
	.zero		1


	//   ....[1]....
        /*0118*/ 	.word	0x000005c0
        /*011c*/ 	.word	0x000000ff
        /*0120*/ 	.word	0x00000030
        /*0124*/ 	.short	0x0100
        /*0126*/ 	.byte	0x05
	.zero		1


	//   ....[2]....
        /*0128*/ 	.word	0x000005d0
        /*012c*/ 	.word	0x000000ff
        /*0130*/ 	.word	0x00000008
        /*0134*/ 	.short	0x0100
        /*0136*/ 	.byte	0x05
	.zero		1


	//   ....[3]....
        /*0138*/ 	.word	0x000005e0
        /*013c*/ 	.word	0x000000ff
        /*0140*/ 	.word	0x00000038
        /*0144*/ 	.short	0x0100
        /*0146*/ 	.byte	0x05
	.zero		1


	//   ....[4]....
        /*0148*/ 	.word	0x000005f0
        /*014c*/ 	.word	0x000000ff
        /*0150*/ 	.word	0x00000010
        /*0154*/ 	.short	0x0100
        /*0156*/ 	.byte	0x05
	.zero		1


	//   ....[5]....
        /*0158*/ 	.word	0x00000600
        /*015c*/ 	.word	0x000000ff
        /*0160*/ 	.word	0x00000040
        /*0164*/ 	.short	0x0100
        /*0166*/ 	.byte	0x05
	.zero		1


	//   ....[6]....
        /*0168*/ 	.word	0x00000610
        /*016c*/ 	.word	0x000000ff
        /*0170*/ 	.word	0x00000018
        /*0174*/ 	.short	0x0100
        /*0176*/ 	.byte	0x05
	.zero		1


	//   ....[7]....
        /*0178*/ 	.word	0x00000620
        /*017c*/ 	.word	0x000000ff
        /*0180*/ 	.word	0x00000048
        /*0184*/ 	.short	0x0100
        /*0186*/ 	.byte	0x05
	.zero		1


	//   ....[8]....
        /*0188*/ 	.word	0x00000630
        /*018c*/ 	.word	0x000000ff
        /*0190*/ 	.word	0x00000020
        /*0194*/ 	.short	0x0100
        /*0196*/ 	.byte	0x05
	.zero		1


	//   ....[9]....
        /*0198*/ 	.word	0x00000640
        /*019c*/ 	.word	0x000000ff
        /*01a0*/ 	.word	0x00000050
        /*01a4*/ 	.short	0x0100
        /*01a6*/ 	.byte	0x05
	.zero		1


	//   ....[10]....
        /*01a8*/ 	.word	0x00000650
        /*01ac*/ 	.word	0x000000ff
        /*01b0*/ 	.word	0x00000028
        /*01b4*/ 	.short	0x0100
        /*01b6*/ 	.byte	0x05
	.zero		1


	//   ....[11]....
        /*01b8*/ 	.word	0x00000660
        /*01bc*/ 	.word	0x000000ff
        /*01c0*/ 	.word	0x00000058
        /*01c4*/ 	.short	0x0100
        /*01c6*/ 	.byte	0x05
	.zero		1


	//   ....[12]....
        /*01c8*/ 	.word	0x00000790
        /*01cc*/ 	.word	0x000000ff
        /*01d0*/ 	.word	0x00000060
        /*01d4*/ 	.short	0x0100
        /*01d6*/ 	.byte	0x07
	.zero		1


	//   ....[13]....
        /*01d8*/ 	.word	0x000007a0
        /*01dc*/ 	.word	0x000000ff
        /*01e0*/ 	.word	0x00000080
        /*01e4*/ 	.short	0x0100
        /*01e6*/ 	.byte	0x07
	.zero		1


	//   ....[14]....
        /*01e8*/ 	.word	0x000007b0
        /*01ec*/ 	.word	0x000000ff
        /*01f0*/ 	.word	0x00000068
        /*01f4*/ 	.short	0x0100
        /*01f6*/ 	.byte	0x07
	.zero		1


	//   ....[15]....
        /*01f8*/ 	.word	0x000007c0
        /*01fc*/ 	.word	0x000000ff
        /*0200*/ 	.word	0x00000088
        /*0204*/ 	.short	0x0100
        /*0206*/ 	.byte	0x07
	.zero		1


	//   ....[16]....
        /*0208*/ 	.word	0x000007d0
        /*020c*/ 	.word	0x000000ff
        /*0210*/ 	.word	0x00000070
        /*0214*/ 	.short	0x0100
        /*0216*/ 	.byte	0x07
	.zero		1


	//   ....[17]....
        /*0218*/ 	.word	0x000007e0
        /*021c*/ 	.word	0x000000ff
        /*0220*/ 	.word	0x00000090
        /*0224*/ 	.short	0x0100
        /*0226*/ 	.byte	0x07
	.zero		1


	//   ....[18]....
        /*0228*/ 	.word	0x000007f0
        /*022c*/ 	.word	0x000000ff
        /*0230*/ 	.word	0x00000078
        /*0234*/ 	.short	0x0100
        /*0236*/ 	.byte	0x07
	.zero		1


	//   ....[19]....
        /*0238*/ 	.word	0x00000800
        /*023c*/ 	.word	0x000000ff
        /*0240*/ 	.word	0x00000098
        /*0244*/ 	.short	0x0100
        /*0246*/ 	.byte	0x07
	.zero		1


	//   ....[20]....
        /*0248*/ 	.word	0x000008f0
        /*024c*/ 	.word	0x000000ff
        /*0250*/ 	.word	0x000000a0
        /*0254*/ 	.short	0x0100
        /*0256*/ 	.byte	0x05
	.zero		1


	//   ....[21]....
        /*0258*/ 	.word	0x00000900
        /*025c*/ 	.word	0x000000ff
        /*0260*/ 	.word	0x000000a8
        /*0264*/ 	.short	0x0100
        /*0266*/ 	.byte	0x05
	.zero		1


	//   ....[22]....
        /*0268*/ 	.word	0x00000a40
        /*026c*/ 	.word	0x000000ff
        /*0270*/ 	.word	0x000000b0
        /*0274*/ 	.short	0x0100
        /*0276*/ 	.byte	0x05
	.zero		1


	//   ....[23]....
        /*0278*/ 	.word	0x00000a50
        /*027c*/ 	.word	0x000000ff
        /*0280*/ 	.word	0x000000c0
        /*0284*/ 	.short	0x0100
        /*0286*/ 	.byte	0x05
	.zero		1


	//   ....[24]....
        /*0288*/ 	.word	0x00000a60
        /*028c*/ 	.word	0x000000ff
        /*0290*/ 	.word	0x000000b8
        /*0294*/ 	.short	0x0100
        /*0296*/ 	.byte	0x05
	.zero		1


	//   ....[25]....
        /*0298*/ 	.word	0x00000a70
        /*029c*/ 	.word	0x000000ff
        /*02a0*/ 	.word	0x000000c8
        /*02a4*/ 	.short	0x0100
        /*02a6*/ 	.byte	0x05
	.zero		1


	//   ....[26]....
        /*02a8*/ 	.word	0x00000ba0
        /*02ac*/ 	.word	0x000000ff
        /*02b0*/ 	.word	0x000000d0
        /*02b4*/ 	.short	0x0100
        /*02b6*/ 	.byte	0x07
	.zero		1


	//   ....[27]....
        /*02b8*/ 	.word	0x00000bb0
        /*02bc*/ 	.word	0x000000ff
        /*02c0*/ 	.word	0x000000f0
        /*02c4*/ 	.short	0x0100
        /*02c6*/ 	.byte	0x07
	.zero		1


	//   ....[28]....
        /*02c8*/ 	.word	0x00000bc0
        /*02cc*/ 	.word	0x000000ff
        /*02d0*/ 	.word	0x000000d8
        /*02d4*/ 	.short	0x0100
        /*02d6*/ 	.byte	0x07
	.zero		1


	//   ....[29]....
        /*02d8*/ 	.word	0x00000bd0
        /*02dc*/ 	.word	0x000000ff
        /*02e0*/ 	.word	0x000000f8
        /*02e4*/ 	.short	0x0100
        /*02e6*/ 	.byte	0x07
	.zero		1


	//   ....[30]....
        /*02e8*/ 	.word	0x00000be0
        /*02ec*/ 	.word	0x000000ff
        /*02f0*/ 	.word	0x000000e0
        /*02f4*/ 	.short	0x0100
        /*02f6*/ 	.byte	0x07
	.zero		1


	//   ....[31]....
        /*02f8*/ 	.word	0x00000bf0
        /*02fc*/ 	.word	0x000000ff
        /*0300*/ 	.word	0x00000100
        /*0304*/ 	.short	0x0100
        /*0306*/ 	.byte	0x07
	.zero		1


	//   ....[32]....
        /*0308*/ 	.word	0x00000c00
        /*030c*/ 	.word	0x000000ff
        /*0310*/ 	.word	0x000000e8
        /*0314*/ 	.short	0x0100
        /*0316*/ 	.byte	0x07
	.zero		1


	//   ....[33]....
        /*0318*/ 	.word	0x00000c10
        /*031c*/ 	.word	0x000000ff
        /*0320*/ 	.word	0x00000108
        /*0324*/ 	.short	0x0100
        /*0326*/ 	.byte	0x07
	.zero		1


	//   ....[34]....
        /*0328*/ 	.word	0x00000d00
        /*032c*/ 	.word	0x000000ff
        /*0330*/ 	.word	0x00000110
        /*0334*/ 	.short	0x0100
        /*0336*/ 	.byte	0x05
	.zero		1


	//   ....[35]....
        /*0338*/ 	.word	0x00000d10
        /*033c*/ 	.word	0x000000ff
        /*0340*/ 	.word	0x00000120
        /*0344*/ 	.short	0x0100
        /*0346*/ 	.byte	0x05
	.zero		1


	//   ....[36]....
        /*0348*/ 	.word	0x00000d20
        /*034c*/ 	.word	0x000000ff
        /*0350*/ 	.word	0x00000118
        /*0354*/ 	.short	0x0100
        /*0356*/ 	.byte	0x05
	.zero		1


	//   ....[37]....
        /*0358*/ 	.word	0x00000d30
        /*035c*/ 	.word	0x000000ff
        /*0360*/ 	.word	0x00000128
        /*0364*/ 	.short	0x0100
        /*0366*/ 	.byte	0x05
	.zero		1


	//   ....[38]....
        /*0368*/ 	.word	0x00001610
        /*036c*/ 	.word	0x00000003
        /*0370*/ 	.word	0x00000120
        /*0374*/ 	.short	0x010a
        /*0376*/ 	.byte	0xff
	.zero		1


	//   ....[39]....
        /*0378*/ 	.word	0x00001640
        /*037c*/ 	.word	0x00000003
        /*0380*/ 	.word	0x00000110
        /*0384*/ 	.short	0x0101
        /*0386*/ 	.byte	0xff
	.zero		1


	//   ....[40]....
        /*0388*/ 	.word	0x00001710
        /*038c*/ 	.word	0x000000ff
        /*0390*/ 	.word	0x00000030
        /*0394*/ 	.short	0x010a
        /*0396*/ 	.byte	0x08
	.zero		1


	//   ....[41]....
        /*0398*/ 	.word	0x000017b0
        /*039c*/ 	.word	0x000000ff
        /*03a0*/ 	.word	0x00000030
        /*03a4*/ 	.short	0x010a
        /*03a6*/ 	.byte	0x21
	.zero		1


	//   ....[42]....
        /*03a8*/ 	.word	0x00001900
        /*03ac*/ 	.word	0x000000ff
        /*03b0*/ 	.word	0x00000030
        /*03b4*/ 	.short	0x010a
        /*03b6*/ 	.byte	0x08
	.zero		1


	//   ....[43]....
        /*03b8*/ 	.word	0x00001a10
        /*03bc*/ 	.word	0x000000ff
        /*03c0*/ 	.word	0x000000a8
        /*03c4*/ 	.short	0x0101
        /*03c6*/ 	.byte	0x04
	.zero		1


	//   ....[44]....
        /*03c8*/ 	.word	0x00001a30
        /*03cc*/ 	.word	0x000000ff
        /*03d0*/ 	.word	0x00000030
        /*03d4*/ 	.short	0x010a
        /*03d6*/ 	.byte	0x08
	.zero		1


	//   ....[45]....
        /*03d8*/ 	.word	0x00001ab0
        /*03dc*/ 	.word	0x000000ff
        /*03e0*/ 	.word	0x00000030
        /*03e4*/ 	.short	0x010a
        /*03e6*/ 	.byte	0x11
	.zero		1


	//   ....[46]....
        /*03e8*/ 	.word	0x00001c00
        /*03ec*/ 	.word	0x000000ff
        /*03f0*/ 	.word	0x00000030
        /*03f4*/ 	.short	0x010a
        /*03f6*/ 	.byte	0x08
	.zero		1


	//   ....[47]....
        /*03f8*/ 	.word	0x00001d40
        /*03fc*/ 	.word	0x00000002
        /*0400*/ 	.word	0x000000b0
        /*0404*/ 	.short	0x010a
        /*0406*/ 	.byte	0xff
	.zero		1


	//   ....[48]....
        /*0408*/ 	.word	0x00001e00
        /*040c*/ 	.word	0x00000002
        /*0410*/ 	.word	0x00000000
        /*0414*/ 	.short	0x0101
        /*0416*/ 	.byte	0xff
	.zero		1


	//   ....[49]....
        /*0418*/ 	.word	0x00002360
        /*041c*/ 	.word	0x000000ff
        /*0420*/ 	.word	0x00000000
        /*0424*/ 	.short	0x010a
        /*0426*/ 	.byte	0x05
	.zero		1


	//   ....[50]....
        /*0428*/ 	.word	0x000023f0
        /*042c*/ 	.word	0x000000ff
        /*0430*/ 	.word	0x00000000
        /*0434*/ 	.short	0x010a
        /*0436*/ 	.byte	0x05
	.zero		1


	//   ....[51]....
        /*0438*/ 	.word	0x00002480
        /*043c*/ 	.word	0x000000ff
        /*0440*/ 	.word	0x00000000
        /*0444*/ 	.short	0x010a
        /*0446*/ 	.byte	0x05
	.zero		1


	//   ....[52]....
        /*0448*/ 	.word	0x00002510
        /*044c*/ 	.word	0x000000ff
        /*0450*/ 	.word	0x00000000
        /*0454*/ 	.short	0x010a
        /*0456*/ 	.byte	0x05
	.zero		1


	//   ....[53]....
        /*0458*/ 	.word	0x000025a0
        /*045c*/ 	.word	0x000000ff
        /*0460*/ 	.word	0x00000000
        /*0464*/ 	.short	0x010a
        /*0466*/ 	.byte	0x05
	.zero		1


	//   ....[54]....
        /*0468*/ 	.word	0x00002640
        /*046c*/ 	.word	0x00000000
        /*0470*/ 	.word	0x00000000
        /*0474*/ 	.short	0x010a
        /*0476*/ 	.byte	0xff
	.zero		1


	//   ....[55]....
        /*0478*/ 	.word	0x00002760
        /*047c*/ 	.word	0x00000000
        /*0480*/ 	.word	0x00000110
        /*0484*/ 	.short	0x010a
        /*0486*/ 	.byte	0xff
	.zero		1


	//   ....[56]....
        /*0488*/ 	.word	0x000027c0
        /*048c*/ 	.word	0x00000004
        /*0490*/ 	.word	0x00000000
        /*0494*/ 	.short	0x0101
        /*0496*/ 	.byte	0xff
	.zero		1


	//   ....[57]....
        /*0498*/ 	.word	0x000027e0
        /*049c*/ 	.word	0x000000ff
        /*04a0*/ 	.word	0x000000c0
        /*04a4*/ 	.short	0x010a
        /*04a6*/ 	.byte	0x05
	.zero		1


	//   ....[58]....
        /*04a8*/ 	.word	0x00002900
        /*04ac*/ 	.word	0x00000000
        /*04b0*/ 	.word	0x000000b0
        /*04b4*/ 	.short	0x010a
        /*04b6*/ 	.byte	0xff
	.zero		1


	//   ....[59]....
        /*04b8*/ 	.word	0x00002a10
        /*04bc*/ 	.word	0x00000000
        /*04c0*/ 	.word	0x00000000
        /*04c4*/ 	.short	0x0101
        /*04c6*/ 	.byte	0xff
	.zero		1


	//   ....[60]....
        /*04c8*/ 	.word	0x00002aa0
        /*04cc*/ 	.word	0x000000ff
        /*04d0*/ 	.word	0x000000c0
        /*04d4*/ 	.short	0x0106
        /*04d6*/ 	.byte	0x05
	.zero		1


	//   ....[61]....
        /*04d8*/ 	.word	0x00002ac0
        /*04dc*/ 	.word	0x000000ff
        /*04e0*/ 	.word	0x000000c0
        /*04e4*/ 	.short	0x010a
        /*04e6*/ 	.byte	0x05
	.zero		1


	//   ....[62]....
        /*04e8*/ 	.word	0x00002b50
        /*04ec*/ 	.word	0x000000ff
        /*04f0*/ 	.word	0x000000c0
        /*04f4*/ 	.short	0x0106
        /*04f6*/ 	.byte	0x04
	.zero		1


	//   ....[63]....
        /*04f8*/ 	.word	0x00002b90
        /*04fc*/ 	.word	0x00000000
        /*0500*/ 	.word	0x000000c0
        /*0504*/ 	.short	0x010a
        /*0506*/ 	.byte	0xff
	.zero		1


	//   ....[64]....
        /*0508*/ 	.word	0x00003090
        /*050c*/ 	.word	0x00000000
        /*0510*/ 	.word	0x000000b0
        /*0514*/ 	.short	0x010a
        /*0516*/ 	.byte	0xff
	.zero		1


	//   ....[65]....
        /*0518*/ 	.word	0x00003190
        /*051c*/ 	.word	0x00000003
        /*0520*/ 	.word	0x00000000
        /*0524*/ 	.short	0x0101
        /*0526*/ 	.byte	0xff
	.zero		1


	//   ....[66]....
        /*0528*/ 	.word	0x000031a0
        /*052c*/ 	.word	0x000000ff
        /*0530*/ 	.word	0x00000000
        /*0534*/ 	.short	0x010a
        /*0536*/ 	.byte	0x04
	.zero		1


	//   ....[67]....
        /*0538*/ 	.word	0x00003220
        /*053c*/ 	.word	0x000000ff
        /*0540*/ 	.word	0x000000f0
        /*0544*/ 	.short	0x010a
        /*0546*/ 	.byte	0x08
	.zero		1


	//   ....[68]....
        /*0548*/ 	.word	0x00003300
        /*054c*/ 	.word	0x000000ff
        /*0550*/ 	.word	0x00000000
        /*0554*/ 	.short	0x010a
        /*0556*/ 	.byte	0x07
	.zero		1


	//   ....[69]....
        /*0558*/ 	.word	0x00003440
        /*055c*/ 	.word	0x000000ff
        /*0560*/ 	.word	0x00000000
        /*0564*/ 	.short	0x010a
        /*0566*/ 	.byte	0x04
	.zero		1


	//   ....[70]....
        /*0568*/ 	.word	0x00003630
        /*056c*/ 	.word	0x000000ff
        /*0570*/ 	.word	0x00000000
        /*0574*/ 	.short	0x010a
        /*0576*/ 	.byte	0x05
	.zero		1


	//   ....[71]....
        /*0578*/ 	.word	0x000036c0
        /*057c*/ 	.word	0x000000ff
        /*0580*/ 	.word	0x00000000
        /*0584*/ 	.short	0x010a
        /*0586*/ 	.byte	0x05
	.zero		1


	//   ....[72]....
        /*0588*/ 	.word	0x00003750
        /*058c*/ 	.word	0x000000ff
        /*0590*/ 	.word	0x00000000
        /*0594*/ 	.short	0x010a
        /*0596*/ 	.byte	0x05
	.zero		1


	//   ....[73]....
        /*0598*/ 	.word	0x000037e0
        /*059c*/ 	.word	0x000000ff
        /*05a0*/ 	.word	0x00000000
        /*05a4*/ 	.short	0x010a
        /*05a6*/ 	.byte	0x07
	.zero		1


	//   ....[74]....
        /*05a8*/ 	.word	0x00003c60
        /*05ac*/ 	.word	0x00000000
        /*05b0*/ 	.word	0x000000b0
        /*05b4*/ 	.short	0x010a
        /*05b6*/ 	.byte	0xff
	.zero		1


	//   ....[75]....
        /*05b8*/ 	.word	0x00003d20
        /*05bc*/ 	.word	0x00000000
        /*05c0*/ 	.word	0x00000000
        /*05c4*/ 	.short	0x0101
        /*05c6*/ 	.byte	0xff
	.zero		1


	//   ....[76]....
        /*05c8*/ 	.word	0x00004040
        /*05cc*/ 	.word	0x000000ff
        /*05d0*/ 	.word	0x000000a8
        /*05d4*/ 	.short	0x010a
        /*05d6*/ 	.byte	0x07
	.zero		1


	//   ....[77]....
        /*05d8*/ 	.word	0x00004230
        /*05dc*/ 	.word	0x000000ff
        /*05e0*/ 	.word	0x00000080
        /*05e4*/ 	.short	0x010a
        /*05e6*/ 	.byte	0x07
	.zero		1


	//   ....[78]....
        /*05e8*/ 	.word	0x000043a0
        /*05ec*/ 	.word	0x000000ff
        /*05f0*/ 	.word	0x00000060
        /*05f4*/ 	.short	0x010b
        /*05f6*/ 	.byte	0x07
	.zero		1


	//   ....[79]....
        /*05f8*/ 	.word	0x000043b0
        /*05fc*/ 	.word	0x000000ff
        /*0600*/ 	.word	0x00000000
        /*0604*/ 	.short	0x0101
        /*0606*/ 	.byte	0x08
	.zero		1


	//   ....[80]....
        /*0608*/ 	.word	0x000043d0
        /*060c*/ 	.word	0x000000ff
        /*0610*/ 	.word	0x00000088
        /*0614*/ 	.short	0x010a
        /*0616*/ 	.byte	0x07
	.zero		1


	//   ....[81]....
        /*0618*/ 	.word	0x00004530
        /*061c*/ 	.word	0x000000ff
        /*0620*/ 	.word	0x00000068
        /*0624*/ 	.short	0x010b
        /*0626*/ 	.byte	0x07
	.zero		1


	//   ....[82]....
        /*0628*/ 	.word	0x00004540
        /*062c*/ 	.word	0x000000ff
        /*0630*/ 	.word	0x00000000
        /*0634*/ 	.short	0x0101
        /*0636*/ 	.byte	0x08
	.zero		1


	//   ....[83]....
        /*0638*/ 	.word	0x00004550
        /*063c*/ 	.word	0x000000ff
        /*0640*/ 	.word	0x00000090
        /*0644*/ 	.short	0x010a
        /*0646*/ 	.byte	0x07
	.zero		1


	//   ....[84]....
        /*0648*/ 	.word	0x000046f0
        /*064c*/ 	.word	0x000000ff
        /*0650*/ 	.word	0x00000070
        /*0654*/ 	.short	0x010b
        /*0656*/ 	.byte	0x07
	.zero		1


	//   ....[85]....
        /*0658*/ 	.word	0x00004760
        /*065c*/ 	.word	0x000000ff
        /*0660*/ 	.word	0x00000000
        /*0664*/ 	.short	0x0101
        /*0666*/ 	.byte	0x08
	.zero		1


	//   ....[86]....
        /*0668*/ 	.word	0x00004790
        /*066c*/ 	.word	0x000000ff
        /*0670*/ 	.word	0x00000098
        /*0674*/ 	.short	0x010a
        /*0676*/ 	.byte	0x07
	.zero		1


	//   ....[87]....
        /*0678*/ 	.word	0x000049a0
        /*067c*/ 	.word	0x000000ff
        /*0680*/ 	.word	0x00000078
        /*0684*/ 	.short	0x010b
        /*0686*/ 	.byte	0x07
	.zero		1


	//   ....[88]....
        /*0688*/ 	.word	0x000049c0
        /*068c*/ 	.word	0x000000ff
        /*0690*/ 	.word	0x00000000
        /*0694*/ 	.short	0x0101
        /*0696*/ 	.byte	0x0d
	.zero		1


	//   ....[89]....
        /*0698*/ 	.word	0x000049f0
        /*069c*/ 	.word	0x000000ff
        /*06a0*/ 	.word	0x00000080
        /*06a4*/ 	.short	0x010a
        /*06a6*/ 	.byte	0x07
	.zero		1


	//   ....[90]....
        /*06a8*/ 	.word	0x00004a10
        /*06ac*/ 	.word	0x000000ff
        /*06b0*/ 	.word	0x00000088
        /*06b4*/ 	.short	0x010a
        /*06b6*/ 	.byte	0x07
	.zero		1


	//   ....[91]....
        /*06b8*/ 	.word	0x00004a30
        /*06bc*/ 	.word	0x000000ff
        /*06c0*/ 	.word	0x00000090
        /*06c4*/ 	.short	0x010a
        /*06c6*/ 	.byte	0x07
	.zero		1


	//   ....[92]....
        /*06c8*/ 	.word	0x00004a70
        /*06cc*/ 	.word	0x00000000
        /*06d0*/ 	.word	0x00000098
        /*06d4*/ 	.short	0x010a
        /*06d6*/ 	.byte	0xff
	.zero		1


	//   ....[93]....
        /*06d8*/ 	.word	0x00004dd0
        /*06dc*/ 	.word	0x00000000
        /*06e0*/ 	.word	0x000000b0
        /*06e4*/ 	.short	0x010a
        /*06e6*/ 	.byte	0xff
	.zero		1


	//   ....[94]....
        /*06e8*/ 	.word	0x00004ee0
        /*06ec*/ 	.word	0x00000000
        /*06f0*/ 	.word	0x00000000
        /*06f4*/ 	.short	0x0101
        /*06f6*/ 	.byte	0xff
	.zero		1


	//   ....[95]....
        /*06f8*/ 	.word	0x00005940
        /*06fc*/ 	.word	0x000000ff
        /*0700*/ 	.word	0x00000060
        /*0704*/ 	.short	0x010a
        /*0706*/ 	.byte	0x30
	.zero		1


	//   ....[96]....
        /*0708*/ 	.word	0x000059b0
        /*070c*/ 	.word	0x0000004f
        /*0710*/ 	.word	0x000000d0
        /*0714*/ 	.short	0x010a
        /*0716*/ 	.byte	0xff
	.zero		1


	//   ....[97]....
        /*0718*/ 	.word	0x00005a60
        /*071c*/ 	.word	0x000000ff
        /*0720*/ 	.word	0x00000060
        /*0724*/ 	.short	0x010a
        /*0726*/ 	.byte	0x30
	.zero		1


	//   ....[98]....
        /*0728*/ 	.word	0x00005b40
        /*072c*/ 	.word	0x0000004f
        /*0730*/ 	.word	0x000000d0
        /*0734*/ 	.short	0x010a
        /*0736*/ 	.byte	0xff
	.zero		1


	//   ....[99]....
        /*0738*/ 	.word	0x00006270
        /*073c*/ 	.word	0x00000000
        /*0740*/ 	.word	0x00000000
        /*0744*/ 	.short	0x0101
        /*0746*/ 	.byte	0xff
	.zero		1


	//   ....[100]....
        /*0748*/ 	.word	0x00006280
        /*074c*/ 	.word	0x00000003
        /*0750*/ 	.word	0x00000060
        /*0754*/ 	.short	0x010a
        /*0756*/ 	.byte	0xff
	.zero		1


	//   ....[101]....
        /*0758*/ 	.word	0x00006340
        /*075c*/ 	.word	0x00000003
        /*0760*/ 	.word	0x00000060
        /*0764*/ 	.short	0x010a
        /*0766*/ 	.byte	0xff
	.zero		1


	//   ....[102]....
        /*0768*/ 	.word	0x00006af0
        /*076c*/ 	.word	0x00000026
        /*0770*/ 	.word	0x00000000
        /*0774*/ 	.short	0x0101
        /*0776*/ 	.byte	0xff
	.zero		1


	//   ....[103]....
        /*0778*/ 	.word	0x00006b10
        /*077c*/ 	.word	0x00000053
        /*0780*/ 	.word	0x00000060
        /*0784*/ 	.short	0x010a
        /*0786*/ 	.byte	0xff
	.zero		1


	//   ....[104]....
        /*0788*/ 	.word	0x00006bc0
        /*078c*/ 	.word	0x00000053
        /*0790*/ 	.word	0x00000060
        /*0794*/ 	.short	0x010a
        /*0796*/ 	.byte	0xff
	.zero		1


	//   ....[105]....
        /*0798*/ 	.word	0x00007370
        /*079c*/ 	.word	0x00000026
        /*07a0*/ 	.word	0x00000000
        /*07a4*/ 	.short	0x0101
        /*07a6*/ 	.byte	0xff
	.zero		1


	//   ....[106]....
        /*07a8*/ 	.word	0x00007390
        /*07ac*/ 	.word	0x00000058
        /*07b0*/ 	.word	0x00000060
        /*07b4*/ 	.short	0x010a
        /*07b6*/ 	.byte	0xff
	.zero		1


	//   ....[107]....
        /*07b8*/ 	.word	0x00007440
        /*07bc*/ 	.word	0x00000058
        /*07c0*/ 	.word	0x00000060
        /*07c4*/ 	.short	0x010a
        /*07c6*/ 	.byte	0xff
	.zero		1


	//   ....[108]....
        /*07c8*/ 	.word	0x00007780
        /*07cc*/ 	.word	0x000000ff
        /*07d0*/ 	.word	0x00000000
        /*07d4*/ 	.short	0x0101
        /*07d6*/ 	.byte	0x05
	.zero		1


	//   ....[109]....
        /*07d8*/ 	.word	0x00007c50
        /*07dc*/ 	.word	0x00000002
        /*07e0*/ 	.word	0x00000000
        /*07e4*/ 	.short	0x0101
        /*07e6*/ 	.byte	0xff
	.zero		1


	//   ....[110]....
        /*07e8*/ 	.word	0x00007ec0
        /*07ec*/ 	.word	0x000000ff
        /*07f0*/ 	.word	0x00000000
        /*07f4*/ 	.short	0x0101
        /*07f6*/ 	.byte	0x04
	.zero		1


	//   ....[111]....
        /*07f8*/ 	.word	0x00007ee0
        /*07fc*/ 	.word	0x00000003
        /*0800*/ 	.word	0x00000120
        /*0804*/ 	.short	0x010a
        /*0806*/ 	.byte	0xff
	.zero		1


	//   ....[112]....
        /*0808*/ 	.word	0x00007f40
        /*080c*/ 	.word	0x00000002
        /*0810*/ 	.word	0x00000030
        /*0814*/ 	.short	0x010a
        /*0816*/ 	.byte	0xff
	.zero		1


	//   ....[113]....
        /*0818*/ 	.word	0x00007fa0
        /*081c*/ 	.word	0x00000002
        /*0820*/ 	.word	0x00000030
        /*0824*/ 	.short	0x010a
        /*0826*/ 	.byte	0xff
	.zero		1


	//   ....[114]....
        /*0828*/ 	.word	0x00007ff0
        /*082c*/ 	.word	0x00000002
        /*0830*/ 	.word	0x000000b0
        /*0834*/ 	.short	0x010a
        /*0836*/ 	.byte	0xff
	.zero		1


	//   ....[115]....
        /*0838*/ 	.word	0x00008050
        /*083c*/ 	.word	0x00000000
        /*0840*/ 	.word	0x00000000
        /*0844*/ 	.short	0x010a
        /*0846*/ 	.byte	0xff
	.zero		1


	//   ....[116]....
        /*0848*/ 	.word	0x000080b0
        /*084c*/ 	.word	0x00000000
        /*0850*/ 	.word	0x00000000
        /*0854*/ 	.short	0x010a
        /*0856*/ 	.byte	0xff
	.zero		1


	//   ....[117]....
        /*0858*/ 	.word	0x00008110
        /*085c*/ 	.word	0x00000000
        /*0860*/ 	.word	0x00000000
        /*0864*/ 	.short	0x010a
        /*0866*/ 	.byte	0xff
	.zero		1


	//   ....[118]....
        /*0868*/ 	.word	0x00008170
        /*086c*/ 	.word	0x00000000
        /*0870*/ 	.word	0x00000000
        /*0874*/ 	.short	0x010a
        /*0876*/ 	.byte	0xff
	.zero		1


	//   ....[119]....
        /*0878*/ 	.word	0x000081d0
        /*087c*/ 	.word	0x00000000
        /*0880*/ 	.word	0x00000000
        /*0884*/ 	.short	0x010a
        /*0886*/ 	.byte	0xff
	.zero		1


	//   ....[120]....
        /*0888*/ 	.word	0x00008220
        /*088c*/ 	.word	0x00000000
        /*0890*/ 	.word	0x00000110
        /*0894*/ 	.short	0x010a
        /*0896*/ 	.byte	0xff
	.zero		1


	//   ....[121]....
        /*0898*/ 	.word	0x00008280
        /*089c*/ 	.word	0x00000000
        /*08a0*/ 	.word	0x000000c0
        /*08a4*/ 	.short	0x010a
        /*08a6*/ 	.byte	0xff
	.zero		1


	//   ....[122]....
        /*08a8*/ 	.word	0x000082d0
        /*08ac*/ 	.word	0x00000000
        /*08b0*/ 	.word	0x000000b0
        /*08b4*/ 	.short	0x010a
        /*08b6*/ 	.byte	0xff
	.zero		1


	//   ....[123]....
        /*08b8*/ 	.word	0x00008330
        /*08bc*/ 	.word	0x00000000
        /*08c0*/ 	.word	0x000000c0
        /*08c4*/ 	.short	0x010a
        /*08c6*/ 	.byte	0xff
	.zero		1


	//   ....[124]....
        /*08c8*/ 	.word	0x00008380
        /*08cc*/ 	.word	0x00000000
        /*08d0*/ 	.word	0x000000b0
        /*08d4*/ 	.short	0x010a
        /*08d6*/ 	.byte	0xff
	.zero		1


	//   ....[125]....
        /*08d8*/ 	.word	0x000083e0
        /*08dc*/ 	.word	0x00000003
        /*08e0*/ 	.word	0x000000f0
        /*08e4*/ 	.short	0x010a
        /*08e6*/ 	.byte	0xff
	.zero		1


	//   ....[126]....
        /*08e8*/ 	.word	0x00008440
        /*08ec*/ 	.word	0x00000000
        /*08f0*/ 	.word	0x00000000
        /*08f4*/ 	.short	0x010a
        /*08f6*/ 	.byte	0xff
	.zero		1


	//   ....[127]....
        /*08f8*/ 	.word	0x000084a0
        /*08fc*/ 	.word	0x00000000
        /*0900*/ 	.word	0x00000000
        /*0904*/ 	.short	0x010a
        /*0906*/ 	.byte	0xff
	.zero		1


	//   ....[128]....
        /*0908*/ 	.word	0x00008500
        /*090c*/ 	.word	0x00000000
        /*0910*/ 	.word	0x00000000
        /*0914*/ 	.short	0x010a
        /*0916*/ 	.byte	0xff
	.zero		1


	//   ....[129]....
        /*0918*/ 	.word	0x00008560
        /*091c*/ 	.word	0x00000000
        /*0920*/ 	.word	0x00000000
        /*0924*/ 	.short	0x010a
        /*0926*/ 	.byte	0xff
	.zero		1


	//   ....[130]....
        /*0928*/ 	.word	0x000085c0
        /*092c*/ 	.word	0x00000000
        /*0930*/ 	.word	0x00000000
        /*0934*/ 	.short	0x010a
        /*0936*/ 	.byte	0xff
	.zero		1


	//   ....[131]....
        /*0938*/ 	.word	0x00008610
        /*093c*/ 	.word	0x00000000
        /*0940*/ 	.word	0x000000b0
        /*0944*/ 	.short	0x010a
        /*0946*/ 	.byte	0xff
	.zero		1


	//   ....[132]....
        /*0948*/ 	.word	0x00008670
        /*094c*/ 	.word	0x00000000
        /*0950*/ 	.word	0x000000a8
        /*0954*/ 	.short	0x010a
        /*0956*/ 	.byte	0xff
	.zero		1


	//   ....[133]....
        /*0958*/ 	.word	0x000086d0
        /*095c*/ 	.word	0x00000003
        /*0960*/ 	.word	0x00000080
        /*0964*/ 	.short	0x010a
        /*0966*/ 	.byte	0xff
	.zero		1


	//   ....[134]....
        /*0968*/ 	.word	0x00008730
        /*096c*/ 	.word	0x00000003
        /*0970*/ 	.word	0x00000088
        /*0974*/ 	.short	0x010a
        /*0976*/ 	.byte	0xff
	.zero		1


	//   ....[135]....
        /*0978*/ 	.word	0x00008790
        /*097c*/ 	.word	0x00000003
        /*0980*/ 	.word	0x00000090
        /*0984*/ 	.short	0x010a
        /*0986*/ 	.byte	0xff
	.zero		1


	//   ....[136]....
        /*0988*/ 	.word	0x000087f0
        /*098c*/ 	.word	0x00000003
        /*0990*/ 	.word	0x00000098
        /*0994*/ 	.short	0x010a
        /*0996*/ 	.byte	0xff
	.zero		1


	//   ....[137]....
        /*0998*/ 	.word	0x00008850
        /*099c*/ 	.word	0x00000000
        /*09a0*/ 	.word	0x00000080
        /*09a4*/ 	.short	0x010a
        /*09a6*/ 	.byte	0xff
	.zero		1


	//   ....[138]....
        /*09a8*/ 	.word	0x000088b0
        /*09ac*/ 	.word	0x00000000
        /*09b0*/ 	.word	0x00000088
        /*09b4*/ 	.short	0x010a
        /*09b6*/ 	.byte	0xff
	.zero		1


	//   ....[139]....
        /*09b8*/ 	.word	0x00008910
        /*09bc*/ 	.word	0x00000000
        /*09c0*/ 	.word	0x00000090
        /*09c4*/ 	.short	0x010a
        /*09c6*/ 	.byte	0xff
	.zero		1


	//   ....[140]....
        /*09c8*/ 	.word	0x00008960
        /*09cc*/ 	.word	0x00000000
        /*09d0*/ 	.word	0x000000b0
        /*09d4*/ 	.short	0x010a
        /*09d6*/ 	.byte	0xff
	.zero		1


	//   ....[141]....
        /*09d8*/ 	.word	0x000089c0
        /*09dc*/ 	.word	0x00000002
        /*09e0*/ 	.word	0x00000060
        /*09e4*/ 	.short	0x010a
        /*09e6*/ 	.byte	0xff
	.zero		1


	//   ....[142]....
        /*09e8*/ 	.word	0x00008a10
        /*09ec*/ 	.word	0x0000004f
        /*09f0*/ 	.word	0x000000d0
        /*09f4*/ 	.short	0x010a
        /*09f6*/ 	.byte	0xff
	.zero		1


	//   ....[143]....
        /*09f8*/ 	.word	0x00008a60
        /*09fc*/ 	.word	0x00000003
        /*0a00*/ 	.word	0x00000060
        /*0a04*/ 	.short	0x010a
        /*0a06*/ 	.byte	0xff
	.zero		1


	//   ....[144]....
        /*0a08*/ 	.word	0x00008ab0
        /*0a0c*/ 	.word	0x00000053
        /*0a10*/ 	.word	0x00000060
        /*0a14*/ 	.short	0x010a
        /*0a16*/ 	.byte	0xff
	.zero		1


	//   ....[145]....
        /*0a18*/ 	.word	0x00008b00
        /*0a1c*/ 	.word	0x00000058
        /*0a20*/ 	.word	0x00000060
        /*0a24*/ 	.short	0x010a
        /*0a26*/ 	.byte	0xff
	.zero		1


	//----- nvinfo : EIATTR_NUM_MBARRIERS
	.align		4
.L_47:
        /*0a28*/ 	.byte	0x03, 0x38
        /*0a2a*/ 	.short	0x0026


	//----- nvinfo : EIATTR_EXIT_INSTR_OFFSETS
	.align		4
        /*0a2c*/ 	.byte	0x04, 0x1c
        /*0a2e*/ 	.short	(.L_49 - .L_48)


	//   ....[0]....
.L_48:
        /*0a30*/ 	.word	0x00002670


	//   ....[1]....
        /*0a34*/ 	.word	0x00002b60


	//   ....[2]....
        /*0a38*/ 	.word	0x00002bc0


	//   ....[3]....
        /*0a3c*/ 	.word	0x00003a40


	//   ....[4]....
        /*0a40*/ 	.word	0x00004aa0


	//   ....[5]....
        /*0a44*/ 	.word	0x00004ae0


	//   ....[6]....
        /*0a48*/ 	.word	0x00007db0


	//   ....[7]....
        /*0a4c*/ 	.word	0x00007e30


	//   ....[8]....
        /*0a50*/ 	.word	0x00007e60


	//   ....[9]....
        /*0a54*/ 	.word	0x00007ed0


	//----- nvinfo : EIATTR_MAX_THREADS
	.align		4
.L_49:
        /*0a58*/ 	.byte	0x04, 0x05
        /*0a5a*/ 	.short	(.L_51 - .L_50)
.L_50:
        /*0a5c*/ 	.word	0x00000100
        /*0a60*/ 	.word	0x00000001
        /*0a64*/ 	.word	0x00000001


	//----- nvinfo : EIATTR_CRS_STACK_SIZE
	.align		4
.L_51:
        /*0a68*/ 	.byte	0x04, 0x1e
        /*0a6a*/ 	.short	(.L_53 - .L_52)
.L_52:
        /*0a6c*/ 	.word	0x00000000


	//----- nvinfo : EIATTR_CBANK_PARAM_SIZE
	.align		4
.L_53:
        /*0a70*/ 	.byte	0x03, 0x19
        /*0a72*/ 	.short	0x0800


	//----- nvinfo : EIATTR_PARAM_CBANK
	.align		4
        /*0a74*/ 	.byte	0x04, 0x0a
        /*0a76*/ 	.short	(.L_55 - .L_54)
	.align		4
.L_54:
        /*0a78*/ 	.word	index@(.nv.constant0._ZN7cutlass13device_kernelINS_4gemm6kernel13GemmUniversalIN4cute5tupleIJiiiiEEENS1_10collective13CollectiveMmaINS1_35MainloopSm100TmaUmmaWarpSpecializedILi6ELi2ELi4ENS5_IJNS4_1CILi1EEESB_SB_EEEEENS5_IJNSA_ILi64EEENSA_ILi128EEENSA_ILi32EEEEEENS_10bfloat16_tENS5_IJlSB_lEEESI_SJ_NS4_8TiledMMAINS4_8MMA_AtomIJNS4_20SM100_MMA_F16BF16_SSISI_SI_fLi64ELi128ELNS4_4UMMA5MajorE0ELSO_0ELNSN_7ScaleInE0ELSP_0EEEEEENS4_6LayoutISC_NS5_IJNSA_ILi0EEEST_ST_EEEEENS5_IJNS4_10UnderscoreESW_SW_EEEEENS4_13SM90_TMA_LOADENS4_14ComposedLayoutINS4_7SwizzleILi2ELi4ELi3EEENS4_18smem_ptr_flag_bitsILi16EEENSS_INS5_IJNSA_ILi8EEESG_EEENS5_IJSG_SB_EEEEEEEvNS4_8identityESZ_S19_vS1A_EENS_8epilogue10collective18CollectiveEpilogueINS1C_23Sm100TmaWarpSpecializedILi4ELi2ELi16ELb1ELb0EEEJSH_NS5_IJNSS_ISE_SB_EENSS_ISG_SB_EEEEESI_SJ_SI_SJ_NS1C_6fusion15FusionCallbacksIS1G_NS1K_17LinearCombinationISI_fSI_fLNS_15FloatRoundStyleE2EEESH_S1J_JEEENS4_5SM1004TMEM4LOAD26SM100_TMEM_LOAD_16dp256b4xESZ_S19_NS4_17SM75_U32x4_LDSM_NENS4_14SM90_TMA_STOREES19_NS4_17SM90_U32x4_STSM_NENS4_39AutoVectorizingCopyWithAssumedAlignmentILi128EEEEEEvvEEEEvNT_6ParamsE)
        /*0a7c*/ 	.short	0x0380
        /*0a7e*/ 	.short	0x0800


	//----- nvinfo : EIATTR_SW_WAR
	.align		4
.L_55:
        /*0a80*/ 	.byte	0x04, 0x36
        /*0a82*/ 	.short	(.L_57 - .L_56)
.L_56:
        /*0a84*/ 	.word	0x00000008
.L_57:


//--------------------- .nv.callgraph             --------------------------
	.section	.nv.callgraph,"",@"SHT_CUDA_CALLGRAPH"
	.align	4
	.sectionentsize	8
	.align		4
        /*0000*/ 	.word	0x00000000
	.align		4
        /*0004*/ 	.word	0xffffffff
	.align		4
        /*0008*/ 	.word	index@(_ZN7cutlass13device_kernelINS_4gemm6kernel13GemmUniversalIN4cute5tupleIJiiiiEEENS1_10collective13CollectiveMmaINS1_35MainloopSm100TmaUmmaWarpSpecializedILi6ELi2ELi4ENS5_IJNS4_1CILi1EEESB_SB_EEEEENS5_IJNSA_ILi64EEENSA_ILi128EEENSA_ILi32EEEEEENS_10bfloat16_tENS5_IJlSB_lEEESI_SJ_NS4_8TiledMMAINS4_8MMA_AtomIJNS4_20SM100_MMA_F16BF16_SSISI_SI_fLi64ELi128ELNS4_4UMMA5MajorE0ELSO_0ELNSN_7ScaleInE0ELSP_0EEEEEENS4_6LayoutISC_NS5_IJNSA_ILi0EEEST_ST_EEEEENS5_IJNS4_10UnderscoreESW_SW_EEEEENS4_13SM90_TMA_LOADENS4_14ComposedLayoutINS4_7SwizzleILi2ELi4ELi3EEENS4_18smem_ptr_flag_bitsILi16EEENSS_INS5_IJNSA_ILi8EEESG_EEENS5_IJSG_SB_EEEEEEEvNS4_8identityESZ_S19_vS1A_EENS_8epilogue10collective18CollectiveEpilogueINS1C_23Sm100TmaWarpSpecializedILi4ELi2ELi16ELb1ELb0EEEJSH_NS5_IJNSS_ISE_SB_EENSS_ISG_SB_EEEEESI_SJ_SI_SJ_NS1C_6fusion15FusionCallbacksIS1G_NS1K_17LinearCombinationISI_fSI_fLNS_15FloatRoundStyleE2EEESH_S1J_JEEENS4_5SM1004TMEM4LOAD26SM100_TMEM_LOAD_16dp256b4xESZ_S19_NS4_17SM75_U32x4_LDSM_NENS4_14SM90_TMA_STOREES19_NS4_17SM90_U32x4_STSM_NENS4_39AutoVectorizingCopyWithAssumedAlignmentILi128EEEEEEvvEEEEvNT_6ParamsE)
	.align		4
        /*000c*/ 	.word	index@(__assertfail)
	.align		4
        /*0010*/ 	.word	0x00000000
	.align		4
        /*0014*/ 	.word	0xfffffffe
	.align		4
        /*0018*/ 	.word	0x00000000
	.align		4
        /*001c*/ 	.word	0xfffffffd
	.align		4
        /*0020*/ 	.word	0x00000000
	.align		4
        /*0024*/ 	.word	0xfffffffc


//--------------------- .nv.constant4             --------------------------
	.section	.nv.constant4,"a",@progbits
	.align	8
	.align		8
.nv.constant4:
        /*0000*/ 	.dword	__assertfail
	.align		8
        /*0008*/ 	.dword	__unnamed_1
	.align		8
        /*0010*/ 	.dword	__unnamed_2
	.align		8
        /*0018*/ 	.dword	_ZN40_INTERNAL_ef2b1b5b_4_k_cu_fc0b2c99_360034cuda3std3__45__cpo5beginE
	.align		8
        /*0020*/ 	.dword	_ZN40_INTERNAL_ef2b1b5b_4_k_cu_fc0b2c99_360034cuda3std3__45__cpo3endE
	.align		8
        /*0028*/ 	.dword	_ZN40_INTERNAL_ef2b1b5b_4_k_cu_fc0b2c99_360034cuda3std3__45__cpo6cbeginE
	.align		8
        /*0030*/ 	.dword	_ZN40_INTERNAL_ef2b1b5b_4_k_cu_fc0b2c99_360034cuda3std3__45__cpo4cendE
	.align		8
        /*0038*/ 	.dword	_ZN40_INTERNAL_ef2b1b5b_4_k_cu_fc0b2c99_360034cuda3std3__442_GLOBAL__N__ef2b1b5b_4_k_cu_fc0b2c99_360036ignoreE
	.align		8
        /*0040*/ 	.dword	_ZN40_INTERNAL_ef2b1b5b_4_k_cu_fc0b2c99_360034cuda3std3__419piecewise_constructE
	.align		8
        /*0048*/ 	.dword	_ZN40_INTERNAL_ef2b1b5b_4_k_cu_fc0b2c99_360034cuda3std3__48in_placeE
	.align		8
        /*0050*/ 	.dword	_ZN40_INTERNAL_ef2b1b5b_4_k_cu_fc0b2c99_360034cuda3std6ranges3__45__cpo4swapE
	.align		8
        /*0058*/ 	.dword	_ZN40_INTERNAL_ef2b1b5b_4_k_cu_fc0b2c99_360034cuda3std6ranges3__45__cpo9iter_moveE
	.align		8
        /*0060*/ 	.dword	_ZN40_INTERNAL_ef2b1b5b_4_k_cu_fc0b2c99_360034cute7productE
	.align		8
        /*0068*/ 	.dword	_ZN40_INTERNAL_ef2b1b5b_4_k_cu_fc0b2c99_360034cute1_E
	.align		8
        /*0070*/ 	.dword	$str$25
	.align		8
        /*0078*/ 	.dword	$str$26
	.align		8
        /*0080*/ 	.dword	$str$27
	.align		8
        /*0088*/ 	.dword	$str$28


//--------------------- .text._ZN7cutlass13device_kernelINS_4gemm6kernel13GemmUniversalIN4cute5tupleIJiiiiEEENS1_10collective13CollectiveMmaINS1_35MainloopSm100TmaUmmaWarpSpecializedILi6ELi2ELi4ENS5_IJNS4_1CILi1EEESB_SB_EEEEENS5_IJNSA_ILi64EEENSA_ILi128EEENSA_ILi32EEEEEENS_10bfloat16_tENS5_IJlSB_lEEESI_SJ_NS4_8TiledMMAINS4_8MMA_AtomIJNS4_20SM100_MMA_F16BF16_SSISI_SI_fLi64ELi128ELNS4_4UMMA5MajorE0ELSO_0ELNSN_7ScaleInE0ELSP_0EEEEEENS4_6LayoutISC_NS5_IJNSA_ILi0EEEST_ST_EEEEENS5_IJNS4_10UnderscoreESW_SW_EEEEENS4_13SM90_TMA_LOADENS4_14ComposedLayoutINS4_7SwizzleILi2ELi4ELi3EEENS4_18smem_ptr_flag_bitsILi16EEENSS_INS5_IJNSA_ILi8EEESG_EEENS5_IJSG_SB_EEEEEEEvNS4_8identityESZ_S19_vS1A_EENS_8epilogue10collective18CollectiveEpilogueINS1C_23Sm100TmaWarpSpecializedILi4ELi2ELi16ELb1ELb0EEEJSH_NS5_IJNSS_ISE_SB_EENSS_ISG_SB_EEEEESI_SJ_SI_SJ_NS1C_6fusion15FusionCallbacksIS1G_NS1K_17LinearCombinationISI_fSI_fLNS_15FloatRoundStyleE2EEESH_S1J_JEEENS4_5SM1004TMEM4LOAD26SM100_TMEM_LOAD_16dp256b4xESZ_S19_NS4_17SM75_U32x4_LDSM_NENS4_14SM90_TMA_STOREES19_NS4_17SM90_U32x4_STSM_NENS4_39AutoVectorizingCopyWithAssumedAlignmentILi128EEEEEEvvEEEEvNT_6ParamsE --------------------------
	.section	.text._ZN7cutlass13device_kernelINS_4gemm6kernel13GemmUniversalIN4cute5tupleIJiiiiEEENS1_10collective13CollectiveMmaINS1_35MainloopSm100TmaUmmaWarpSpecializedILi6ELi2ELi4ENS5_IJNS4_1CILi1EEESB_SB_EEEEENS5_IJNSA_ILi64EEENSA_ILi128EEENSA_ILi32EEEEEENS_10bfloat16_tENS5_IJlSB_lEEESI_SJ_NS4_8TiledMMAINS4_8MMA_AtomIJNS4_20SM100_MMA_F16BF16_SSISI_SI_fLi64ELi128ELNS4_4UMMA5MajorE0ELSO_0ELNSN_7ScaleInE0ELSP_0EEEEEENS4_6LayoutISC_NS5_IJNSA_ILi0EEEST_ST_EEEEENS5_IJNS4_10UnderscoreESW_SW_EEEEENS4_13SM90_TMA_LOADENS4_14ComposedLayoutINS4_7SwizzleILi2ELi4ELi3EEENS4_18smem_ptr_flag_bitsILi16EEENSS_INS5_IJNSA_ILi8EEESG_EEENS5_IJSG_SB_EEEEEEEvNS4_8identityESZ_S19_vS1A_EENS_8epilogue10collective18CollectiveEpilogueINS1C_23Sm100TmaWarpSpecializedILi4ELi2ELi16ELb1ELb0EEEJSH_NS5_IJNSS_ISE_SB_EENSS_ISG_SB_EEEEESI_SJ_SI_SJ_NS1C_6fusion15FusionCallbacksIS1G_NS1K_17LinearCombinationISI_fSI_fLNS_15FloatRoundStyleE2EEESH_S1J_JEEENS4_5SM1004TMEM4LOAD26SM100_TMEM_LOAD_16dp256b4xESZ_S19_NS4_17SM75_U32x4_LDSM_NENS4_14SM90_TMA_STOREES19_NS4_17SM90_U32x4_STSM_NENS4_39AutoVectorizingCopyWithAssumedAlignmentILi128EEEEEEvvEEEEvNT_6ParamsE,"ax",@progbits
	.align	128
.text._ZN7cutlass13device_kernelINS_4gemm6kernel13GemmUniversalIN4cute5tupleIJiiiiEEENS1_10collective13CollectiveMmaINS1_35MainloopSm100TmaUmmaWarpSpecializedILi6ELi2ELi4ENS5_IJNS4_1CILi1EEESB_SB_EEEEENS5_IJNSA_ILi64EEENSA_ILi128EEENSA_ILi32EEEEEENS_10bfloat16_tENS5_IJlSB_lEEESI_SJ_NS4_8TiledMMAINS4_8MMA_AtomIJNS4_20SM100_MMA_F16BF16_SSISI_SI_fLi64ELi128ELNS4_4UMMA5MajorE0ELSO_0ELNSN_7ScaleInE0ELSP_0EEEEEENS4_6LayoutISC_NS5_IJNSA_ILi0EEEST_ST_EEEEENS5_IJNS4_10UnderscoreESW_SW_EEEEENS4_13SM90_TMA_LOADENS4_14ComposedLayoutINS4_7SwizzleILi2ELi4ELi3EEENS4_18smem_ptr_flag_bitsILi16EEENSS_INS5_IJNSA_ILi8EEESG_EEENS5_IJSG_SB_EEEEEEEvNS4_8identityESZ_S19_vS1A_EENS_8epilogue10collective18CollectiveEpilogueINS1C_23Sm100TmaWarpSpecializedILi4ELi2ELi16ELb1ELb0EEEJSH_NS5_IJNSS_ISE_SB_EENSS_ISG_SB_EEEEESI_SJ_SI_SJ_NS1C_6fusion15FusionCallbacksIS1G_NS1K_17LinearCombinationISI_fSI_fLNS_15FloatRoundStyleE2EEESH_S1J_JEEENS4_5SM1004TMEM4LOAD26SM100_TMEM_LOAD_16dp256b4xESZ_S19_NS4_17SM75_U32x4_LDSM_NENS4_14SM90_TMA_STOREES19_NS4_17SM90_U32x4_STSM_NENS4_39AutoVectorizingCopyWithAssumedAlignmentILi128EEEEEEvvEEEEvNT_6ParamsE:
        .type           _ZN7cutlass13device_kernelINS_4gemm6kernel13GemmUniversalIN4cute5tupleIJiiiiEEENS1_10collective13CollectiveMmaINS1_35MainloopSm100TmaUmmaWarpSpecializedILi6ELi2ELi4ENS5_IJNS4_1CILi1EEESB_SB_EEEEENS5_IJNSA_ILi64EEENSA_ILi128EEENSA_ILi32EEEEEENS_10bfloat16_tENS5_IJlSB_lEEESI_SJ_NS4_8TiledMMAINS4_8MMA_AtomIJNS4_20SM100_MMA_F16BF16_SSISI_SI_fLi64ELi128ELNS4_4UMMA5MajorE0ELSO_0ELNSN_7ScaleInE0ELSP_0EEEEEENS4_6LayoutISC_NS5_IJNSA_ILi0EEEST_ST_EEEEENS5_IJNS4_10UnderscoreESW_SW_EEEEENS4_13SM90_TMA_LOADENS4_14ComposedLayoutINS4_7SwizzleILi2ELi4ELi3EEENS4_18smem_ptr_flag_bitsILi16EEENSS_INS5_IJNSA_ILi8EEESG_EEENS5_IJSG_SB_EEEEEEEvNS4_8identityESZ_S19_vS1A_EENS_8epilogue10collective18CollectiveEpilogueINS1C_23Sm100TmaWarpSpecializedILi4ELi2ELi16ELb1ELb0EEEJSH_NS5_IJNSS_ISE_SB_EENSS_ISG_SB_EEEEESI_SJ_SI_SJ_NS1C_6fusion15FusionCallbacksIS1G_NS1K_17LinearCombinationISI_fSI_fLNS_15FloatRoundStyleE2EEESH_S1J_JEEENS4_5SM1004TMEM4LOAD26SM100_TMEM_LOAD_16dp256b4xESZ_S19_NS4_17SM75_U32x4_LDSM_NENS4_14SM90_TMA_STOREES19_NS4_17SM90_U32x4_STSM_NENS4_39AutoVectorizingCopyWithAssumedAlignmentILi128EEEEEEvvEEEEvNT_6ParamsE,@function
        .size           _ZN7cutlass13device_kernelINS_4gemm6kernel13GemmUniversalIN4cute5tupleIJiiiiEEENS1_10collective13CollectiveMmaINS1_35MainloopSm100TmaUmmaWarpSpecializedILi6ELi2ELi4ENS5_IJNS4_1CILi1EEESB_SB_EEEEENS5_IJNSA_ILi64EEENSA_ILi128EEENSA_ILi32EEEEEENS_10bfloat16_tENS5_IJlSB_lEEESI_SJ_NS4_8TiledMMAINS4_8MMA_AtomIJNS4_20SM100_MMA_F16BF16_SSISI_SI_fLi64ELi128ELNS4_4UMMA5MajorE0ELSO_0ELNSN_7ScaleInE0ELSP_0EEEEEENS4_6LayoutISC_NS5_IJNSA_ILi0EEEST_ST_EEEEENS5_IJNS4_10UnderscoreESW_SW_EEEEENS4_13SM90_TMA_LOADENS4_14ComposedLayoutINS4_7SwizzleILi2ELi4ELi3EEENS4_18smem_ptr_flag_bitsILi16EEENSS_INS5_IJNSA_ILi8EEESG_EEENS5_IJSG_SB_EEEEEEEvNS4_8identityESZ_S19_vS1A_EENS_8epilogue10collective18CollectiveEpilogueINS1C_23Sm100TmaWarpSpecializedILi4ELi2ELi16ELb1ELb0EEEJSH_NS5_IJNSS_ISE_SB_EENSS_ISG_SB_EEEEESI_SJ_SI_SJ_NS1C_6fusion15FusionCallbacksIS1G_NS1K_17LinearCombinationISI_fSI_fLNS_15FloatRoundStyleE2EEESH_S1J_JEEENS4_5SM1004TMEM4LOAD26SM100_TMEM_LOAD_16dp256b4xESZ_S19_NS4_17SM75_U32x4_LDSM_NENS4_14SM90_TMA_STOREES19_NS4_17SM90_U32x4_STSM_NENS4_39AutoVectorizingCopyWithAssumedAlignmentILi128EEEEEEvvEEEEvNT_6ParamsE,(.L_x_182 - _ZN7cutlass13device_kernelINS_4gemm6kernel13GemmUniversalIN4cute5tupleIJiiiiEEENS1_10collective13CollectiveMmaINS1_35MainloopSm100TmaUmmaWarpSpecializedILi6ELi2ELi4ENS5_IJNS4_1CILi1EEESB_SB_EEEEENS5_IJNSA_ILi64EEENSA_ILi128EEENSA_ILi32EEEEEENS_10bfloat16_tENS5_IJlSB_lEEESI_SJ_NS4_8TiledMMAINS4_8MMA_AtomIJNS4_20SM100_MMA_F16BF16_SSISI_SI_fLi64ELi128ELNS4_4UMMA5MajorE0ELSO_0ELNSN_7ScaleInE0ELSP_0EEEEEENS4_6LayoutISC_NS5_IJNSA_ILi0EEEST_ST_EEEEENS5_IJNS4_10UnderscoreESW_SW_EEEEENS4_13SM90_TMA_LOADENS4_14ComposedLayoutINS4_7SwizzleILi2ELi4ELi3EEENS4_18smem_ptr_flag_bitsILi16EEENSS_INS5_IJNSA_ILi8EEESG_EEENS5_IJSG_SB_EEEEEEEvNS4_8identityESZ_S19_vS1A_EENS_8epilogue10collective18CollectiveEpilogueINS1C_23Sm100TmaWarpSpecializedILi4ELi2ELi16ELb1ELb0EEEJSH_NS5_IJNSS_ISE_SB_EENSS_ISG_SB_EEEEESI_SJ_SI_SJ_NS1C_6fusion15FusionCallbacksIS1G_NS1K_17LinearCombinationISI_fSI_fLNS_15FloatRoundStyleE2EEESH_S1J_JEEENS4_5SM1004TMEM4LOAD26SM100_TMEM_LOAD_16dp256b4xESZ_S19_NS4_17SM75_U32x4_LDSM_NENS4_14SM90_TMA_STOREES19_NS4_17SM90_U32x4_STSM_NENS4_39AutoVectorizingCopyWithAssumedAlignmentILi128EEEEEEvvEEEEvNT_6ParamsE)
        .other          _ZN7cutlass13device_kernelINS_4gemm6kernel13GemmUniversalIN4cute5tupleIJiiiiEEENS1_10collective13CollectiveMmaINS1_35MainloopSm100TmaUmmaWarpSpecializedILi6ELi2ELi4ENS5_IJNS4_1CILi1EEESB_SB_EEEEENS5_IJNSA_ILi64EEENSA_ILi128EEENSA_ILi32EEEEEENS_10bfloat16_tENS5_IJlSB_lEEESI_SJ_NS4_8TiledMMAINS4_8MMA_AtomIJNS4_20SM100_MMA_F16BF16_SSISI_SI_fLi64ELi128ELNS4_4UMMA5MajorE0ELSO_0ELNSN_7ScaleInE0ELSP_0EEEEEENS4_6LayoutISC_NS5_IJNSA_ILi0EEEST_ST_EEEEENS5_IJNS4_10UnderscoreESW_SW_EEEEENS4_13SM90_TMA_LOADENS4_14ComposedLayoutINS4_7SwizzleILi2ELi4ELi3EEENS4_18smem_ptr_flag_bitsILi16EEENSS_INS5_IJNSA_ILi8EEESG_EEENS5_IJSG_SB_EEEEEEEvNS4_8identityESZ_S19_vS1A_EENS_8epilogue10collective18CollectiveEpilogueINS1C_23Sm100TmaWarpSpecializedILi4ELi2ELi16ELb1ELb0EEEJSH_NS5_IJNSS_ISE_SB_EENSS_ISG_SB_EEEEESI_SJ_SI_SJ_NS1C_6fusion15FusionCallbacksIS1G_NS1K_17LinearCombinationISI_fSI_fLNS_15FloatRoundStyleE2EEESH_S1J_JEEENS4_5SM1004TMEM4LOAD26SM100_TMEM_LOAD_16dp256b4xESZ_S19_NS4_17SM75_U32x4_LDSM_NENS4_14SM90_TMA_STOREES19_NS4_17SM90_U32x4_STSM_NENS4_39AutoVectorizingCopyWithAssumedAlignmentILi128EEEEEEvvEEEEvNT_6ParamsE,@"STO_CUDA_ENTRY STV_DEFAULT"
_ZN7cutlass13device_kernelINS_4gemm6kernel13GemmUniversalIN4cute5tupleIJiiiiEEENS1_10collective13CollectiveMmaINS1_35MainloopSm100TmaUmmaWarpSpecializedILi6ELi2ELi4ENS5_IJNS4_1CILi1EEESB_SB_EEEEENS5_IJNSA_ILi64EEENSA_ILi128EEENSA_ILi32EEEEEENS_10bfloat16_tENS5_IJlSB_lEEESI_SJ_NS4_8TiledMMAINS4_8MMA_AtomIJNS4_20SM100_MMA_F16BF16_SSISI_SI_fLi64ELi128ELNS4_4UMMA5MajorE0ELSO_0ELNSN_7ScaleInE0ELSP_0EEEEEENS4_6LayoutISC_NS5_IJNSA_ILi0EEEST_ST_EEEEENS5_IJNS4_10UnderscoreESW_SW_EEEEENS4_13SM90_TMA_LOADENS4_14ComposedLayoutINS4_7SwizzleILi2ELi4ELi3EEENS4_18smem_ptr_flag_bitsILi16EEENSS_INS5_IJNSA_ILi8EEESG_EEENS5_IJSG_SB_EEEEEEEvNS4_8identityESZ_S19_vS1A_EENS_8epilogue10collective18CollectiveEpilogueINS1C_23Sm100TmaWarpSpecializedILi4ELi2ELi16ELb1ELb0EEEJSH_NS5_IJNSS_ISE_SB_EENSS_ISG_SB_EEEEESI_SJ_SI_SJ_NS1C_6fusion15FusionCallbacksIS1G_NS1K_17LinearCombinationISI_fSI_fLNS_15FloatRoundStyleE2EEESH_S1J_JEEENS4_5SM1004TMEM4LOAD26SM100_TMEM_LOAD_16dp256b4xESZ_S19_NS4_17SM75_U32x4_LDSM_NENS4_14SM90_TMA_STOREES19_NS4_17SM90_U32x4_STSM_NENS4_39AutoVectorizingCopyWithAssumedAlignmentILi128EEEEEEvvEEEEvNT_6ParamsE:
[----:B------:R-:W1:Y:S01]  /*0000*/  LDC R1, c[0x0][0x37c] ;  /* 0x0000df00ff017b82 */ /* 0x000e620000000800 */
[----:B------:R-:W2:Y:S01]  /*0010*/  S2R R72, SR_TID.X ;  /* 0x0000000000487919 */ /* 0x000ea20000002100 */
[----:B------:R-:W3:Y:S01]  /*0020*/  LDCU.64 UR4, c[0x0][0x890] ;  /* 0x00011200ff0477ac */ /* 0x000ee20008000a00 */
[----:B------:R-:W-:Y:S02]  /*0030*/  PRMT R59, RZ, 0x7610, R59 ;  /* 0x00007610ff3b7816 */ /* 0x000fe4000000003b */
[----:B------:R-:W-:Y:S01]  /*0040*/  ELECT P5, URZ, PT ;  /* 0x0000000000ff782f */ /* 0x000fe200038a0000 */
[----:B------:R-:W4:Y:S01]  /*0050*/  LDCU.64 UR46, c[0x0][0x358] ;  /* 0x00006b00ff2e77ac */ /* 0x000f220008000a00 */
[----:B---3--:R-:W-:-:S04]  /*0060*/  UISETP.NE.U32.AND UP0, UPT, UR4, URZ, UPT ;  /* 0x000000ff0400728c */ /* 0x008fc8000bf05070 */
[----:B------:R-:W-:Y:S01]  /*0070*/  UISETP.NE.AND.EX UP0, UPT, UR5, URZ, UPT, UP0 ;  /* 0x000000ff0500728c */ /* 0x000fe2000bf05300 */
[----:B--2---:R-:W-:-:S05]  /*0080*/  SHF.R.U32.HI R65, RZ, 0x5, R72 ;  /* 0x00000005ff417819 */ /* 0x004fca0000011648 */
[----:B------:R-:W2:Y:S02]  /*0090*/  SHFL.IDX PT, R0, R65, RZ, 0x1f ;  /* 0x00001fff41007589 */ /* 0x000ea400000e0000 */
[----:B--2---:R-:W-:Y:S01]  /*00a0*/  R2UR UR8, R0 ;  /* 0x00000000000872ca */ /* 0x004fe200000e0000 */
[----:B-1--4-:R-:W-:-:S14]  /*00b0*/  BRA.U UP0, `(.L_x_0) ;  /* 0x00000001002c7547 */ /* 0x012fdc000b800000 */
[----:B------:R-:W1:Y:S02]  /*00c0*/  LDCU.64 UR6, c[0x0][0x888] ;  /* 0x00011100ff0677ac */ /* 0x000e640008000a00 */
[----:B-1----:R-:W-:-:S04]  /*00d0*/  UISETP.NE.U32.AND UP0, UPT, UR6, URZ, UPT ;  /* 0x000000ff0600728c */ /* 0x002fc8000bf05070 */
[----:B------:R-:W-:-:S09]  /*00e0*/  UISETP.NE.AND.EX UP0, UPT, UR7, URZ, UPT, UP0 ;  /* 0x000000ff0700728c */ /* 0x000fd2000bf05300 */
[----:B------:R-:W-:Y:S05]  /*00f0*/  BRA.U !UP0, `(.L_x_1) ;  /* 0x0000000108107547 */ /* 0x000fea000b800000 */
[----:B------:R-:W1:Y:S02]  /*0100*/  LDC.64 R2, c[0x0][0x888] ;  /* 0x00022200ff027b82 */ /* 0x000e640000000a00 */
[----:B-1----:R1:W5:Y:S01]  /*0110*/  LDG.E R35, desc[UR46][R2.64] ;  /* 0x0000002e02237981 */ /* 0x002362000c1e1900 */
[----:B------:R-:W-:Y:S01]  /*0120*/  HFMA2 R59, -RZ, RZ, 0, 5.9604644775390625e-08 ;  /* 0x00000001ff3b7431 */ /* 0x000fe200000001ff */
[----:B------:R-:W-:Y:S05]  /*0130*/  BRA `(.L_x_0) ;  /* 0x00000000000c7947 */ /* 0x000fea0003800000 */
.L_x_1:
[----:B------:R-:W1:Y:S01]  /*0140*/  LDCU UR6, c[0x0][0x880] ;  /* 0x00011000ff0677ac */ /* 0x000e620008000800 */
[----:B------:R-:W-:Y:S01]  /*0150*/  HFMA2 R59, -RZ, RZ, 0, 5.9604644775390625e-08 ;  /* 0x00000001ff3b7431 */ /* 0x000fe200000001ff */
[----:B-1----:R-:W-:-:S07]  /*0160*/  MOV R35, UR6 ;  /* 0x0000000600237c02 */ /* 0x002fce0008000f00 */
.L_x_0:
[----:B------:R-:W2:Y:S02]  /*0170*/  LDCU.64 UR6, c[0x0][0x8b0] ;  /* 0x00011600ff0677ac */ /* 0x000ea40008000a00 */
[----:B--2---:R-:W-:-:S04]  /*0180*/  UISETP.NE.U32.AND UP0, UPT, UR6, URZ, UPT ;  /* 0x000000ff0600728c */ /* 0x004fc8000bf05070 */
[----:B------:R-:W-:-:S09]  /*0190*/  UISETP.NE.AND.EX UP0, UPT, UR7, URZ, UPT, UP0 ;  /* 0x000000ff0700728c */ /* 0x000fd2000bf05300 */
[----:B------:R-:W-:Y:S05]  /*01a0*/  BRA.U UP0, `(.L_x_2) ;  /* 0x0000000100247547 */ /* 0x000fea000b800000 */
[----:B------:R-:W2:Y:S02]  /*01b0*/  LDCU.64 UR6, c[0x0][0x8a8] ;  /* 0x00011500ff0677ac */ /* 0x000ea40008000a00 */
[----:B--2---:R-:W-:-:S04]  /*01c0*/  UISETP.NE.U32.AND UP0, UPT, UR6, URZ, UPT ;  /* 0x000000ff0600728c */ /* 0x004fc8000bf05070 */
[----:B------:R-:W-:-:S09]  /*01d0*/  UISETP.NE.AND.EX UP0, UPT, UR7, URZ, UPT, UP0 ;  /* 0x000000ff0700728c */ /* 0x000fd2000bf05300 */
[----:B------:R-:W-:Y:S05]  /*01e0*/  BRA.U !UP0, `(.L_x_3) ;  /* 0x00000001080c7547 */ /* 0x000fea000b800000 */
[----:B-1----:R-:W1:Y:S02]  /*01f0*/  LDC.64 R2, c[0x0][0x8a8] ;  /* 0x00022a00ff027b82 */ /* 0x002e640000000a00 */
[----:B-1----:R2:W5:Y:S01]  /*0200*/  LDG.E R33, desc[UR46][R2.64] ;  /* 0x0000002e02217981 */ /* 0x002562000c1e1900 */
[----:B------:R-:W-:Y:S05]  /*0210*/  BRA `(.L_x_2) ;  /* 0x0000000000087947 */ /* 0x000fea0003800000 */
.L_x_3:
[----:B------:R-:W2:Y:S02]  /*0220*/  LDCU UR6, c[0x0][0x8a0] ;  /* 0x00011400ff0677ac */ /* 0x000ea40008000800 */
[----:B--2---:R-:W-:Y:S02]  /*0230*/  MOV R33, UR6 ;  /* 0x0000000600217c02 */ /* 0x004fe40008000f00 */
.L_x_2:
[----:B------:R-:W-:Y:S01]  /*0240*/  IMAD.U32 R0, RZ, RZ, UR8 ;  /* 0x00000008ff007e24 */ /* 0x000fe2000f8e00ff */
[----:B------:R-:W-:Y:S04]  /*0250*/  BSSY.RECONVERGENT B0, `(.L_x_4) ;  /* 0x000000c000007945 */ /* 0x000fe80003800200 */
[C---:B------:R-:W-:Y:S02]  /*0260*/  ISETP.NE.OR P1, PT, R0.reuse, 0x1, !P5 ;  /* 0x000000010000780c */ /* 0x040fe40006f25670 */
[----:B------:R-:W-:-:S11]  /*0270*/  ISETP.NE.OR P0, PT, R0, 0x3, !P5 ;  /* 0x000000030000780c */ /* 0x000fd60006f05670 */
[----:B------:R-:W-:Y:S05]  /*0280*/  @P1 BRA `(.L_x_5) ;  /* 0x0000000000201947 */ /* 0x000fea0003800000 */
[----:B------:R-:W3:Y:S02]  /*0290*/  LDCU.64 UR6, c[0x0][0x348] ;  /* 0x00006900ff0677ac */ /* 0x000ee40008000a00 */
[----:B---3--:R-:W-:Y:S02]  /*02a0*/  UIADD3 UR10, UP1, UPT, UR6, 0x80, URZ ;  /* 0x00000080060a7890 */ /* 0x008fe4000ff3e0ff */
[----:B------:R-:W-:Y:S02]  /*02b0*/  UIADD3 UR6, UP0, UPT, UR6, 0x180, URZ ;  /* 0x0000018006067890 */ /* 0x000fe4000ff1e0ff */
[----:B------:R-:W-:Y:S02]  /*02c0*/  UIADD3.X UR11, UPT, UPT, URZ, UR7, URZ, UP1, !UPT ;  /* 0x00000007ff0b7290 */ /* 0x000fe40008ffe4ff */
[----:B------:R-:W-:-:S07]  /*02d0*/  UIADD3.X UR7, UPT, UPT, URZ, UR7, URZ, UP0, !UPT ;  /* 0x00000007ff077290 */ /* 0x000fce00087fe4ff */
[----:B------:R3:W-:Y:S02]  /*02e0*/  UTMACCTL.PF [UR10] ;  /* 0x000000000a0079b9 */ /* 0x0007e40008040000 */
[----:B------:R3:W-:Y:S02]  /*02f0*/  UTMACCTL.PF [UR6] ;  /* 0x00000000060079b9 */ /* 0x0007e40008040000 */
[----:B---3--:R-:W-:Y:S01]  /*0300*/  NOP ;  /* 0x0000000000007918 */ /* 0x008fe20000000000 */
.L_x_5:
[----:B------:R-:W-:Y:S05]  /*0310*/  BSYNC.RECONVERGENT B0 ;  /* 0x0000000000007941 */ /* 0x000fea0003800200 */
.L_x_4:
[----:B------:R-:W-:Y:S04]  /*0320*/  BSSY.RECONVERGENT B0, `(.L_x_6) ;  /* 0x000000a000007945 */ /* 0x000fe80003800200 */
        /* <DEDUP_REMOVED lines=9> */
.L_x_7:
[----:B------:R-:W-:Y:S05]  /*03c0*/  BSYNC.RECONVERGENT B0 ;  /* 0x0000000000007941 */ /* 0x000fea0003800200 */
.L_x_6:
[----:B------:R-:W3:Y:S01]  /*03d0*/  LDCU.64 UR6, c[0x0][0x888] ;  /* 0x00011100ff0677ac */ /* 0x000ee20008000a00 */
[----:B------:R-:W-:Y:S02]  /*03e0*/  UISETP.EQ.U32.AND UP1, UPT, UR4, URZ, UPT ;  /* 0x000000ff0400728c */ /* 0x000fe4000bf22070 */
[----:B------:R-:W-:Y:S02]  /*03f0*/  UPLOP3.LUT UP2, UPT, UPT, UPT, UPT, 0x80, 0x8 ;  /* 0x000000000008789c */ /* 0x000fe40003f4f070 */
[----:B---3--:R-:W-:-:S04]  /*0400*/  UISETP.NE.U32.AND UP0, UPT, UR6, URZ, UPT ;  /* 0x000000ff0600728c */ /* 0x008fc8000bf05070 */
[----:B------:R-:W-:-:S04]  /*0410*/  UISETP.NE.AND.EX UP0, UPT, UR7, URZ, UPT, UP0 ;  /* 0x000000ff0700728c */ /* 0x000fc8000bf05300 */
[----:B------:R-:W-:-:S04]  /*0420*/  UISETP.EQ.OR.EX UP3, UPT, UR5, URZ, !UP0, UP1 ;  /* 0x000000ff0500728c */ /* 0x000fc8000c762710 */
[----:B------:R-:W-:-:S05]  /*0430*/  UP2UR UR50, UPR, URZ, 0x8 ;  /* 0x00000008ff327883 */ /* 0x000fca0008000000 */
[----:B------:R-:W-:Y:S07]  /*0440*/  BRA.U !UP3, `(.L_x_8) ;  /* 0x000000010b207547 */ /* 0x000fee000b800000 */
[----:B------:R-:W-:Y:S01]  /*0450*/  UISETP.NE.U32.AND UP2, UPT, UR4, URZ, UPT ;  /* 0x000000ff0400728c */ /* 0x000fe2000bf45070 */
[----:B-----5:R-:W-:Y:S01]  /*0460*/  FSETP.NEU.AND P0, PT, R35, RZ, PT ;  /* 0x000000ff2300720b */ /* 0x020fe20003f0d000 */
[----:B------:R-:W-:Y:S02]  /*0470*/  USEL UR4, URZ, 0xffffffff, UP0 ;  /* 0xffffffffff047887 */ /* 0x000fe40008000000 */
[----:B------:R-:W-:-:S10]  /*0480*/  UISETP.NE.AND.EX UP2, UPT, UR5, URZ, UPT, UP2 ;  /* 0x000000ff0500728c */ /* 0x000fd4000bf45320 */
[----:B------:R-:W-:Y:S01]  /*0490*/  VOTEU.ANY UP1, P0 ;  /* 0x0000000000ff7886 */ /* 0x000fe20000020100 */
[----:B------:R-:W-:-:S04]  /*04a0*/  @!UP2 USEL UR4, URZ, 0xffffffff, UP1 ;  /* 0xffffffffff04a887 */ /* 0x000fc80008800000 */
[----:B------:R-:W-:-:S04]  /*04b0*/  ULOP3.LUT UR4, UR4, 0x1, URZ, 0xc0, !UPT ;  /* 0x0000000104047892 */ /* 0x000fc8000f8ec0ff */
[----:B------:R-:W-:-:S11]  /*04c0*/  UISETP.NE.U32.AND UP2, UPT, UR4, 0x1, UPT ;  /* 0x000000010400788c */ /* 0x000fd6000bf45070 */
.L_x_8:
[----:B-12---:R-:W1:Y:S01]  /*04d0*/  SHFL.IDX PT, R2, R65, RZ, 0x1f ;  /* 0x00001fff41027589 */ /* 0x006e6200000e0000 */
[----:B------:R-:W-:-:S04]  /*04e0*/  UISETP.NE.AND UP1, UPT, UR8, 0x2, UPT ;  /* 0x000000020800788c */ /* 0x000fc8000bf25270 */
[----:B------:R-:W-:Y:S01]  /*04f0*/  USEL UR6, URZ, 0x1, UP1 ;  /* 0x00000001ff067887 */ /* 0x000fe20008800000 */
[----:B-1----:R-:W-:-:S13]  /*0500*/  ISETP.NE.AND P0, PT, R2, RZ, PT ;  /* 0x000000ff0200720c */ /* 0x002fda0003f05270 */
[----:B------:R-:W-:Y:S05]  /*0510*/  @P0 BRA `(.L_x_9) ;  /* 0x0000000000580947 */ /* 0x000fea0003800000 */
[----:B------:R-:W1:Y:S01]  /*0520*/  S2UR UR5, SR_CgaCtaId ;  /* 0x00000000000579c3 */ /* 0x000e620000008800 */
[----:B------:R-:W-:Y:S01]  /*0530*/  UMOV UR7, 0x400 ;  /* 0x0000040000077882 */ /* 0x000fe20000000000 */
[----:B------:R-:W-:Y:S01]  /*0540*/  UMOV UR4, 0x1 ;  /* 0x0000000100047882 */ /* 0x000fe20000000000 */
[----:B------:R-:W-:Y:S01]  /*0550*/  ELECT P0, URZ, PT ;  /* 0x0000000000ff782f */ /* 0x000fe20003800000 */
[----:B------:R-:W-:-:S04]  /*0560*/  UIADD3 UR10, UPT, UPT, -UR4, 0x100000, URZ ;  /* 0x00100000040a7890 */ /* 0x000fc8000fffe1ff */
[----:B------:R-:W-:Y:S02]  /*0570*/  USHF.L.U32 UR11, UR10, 0xb, URZ ;  /* 0x0000000b0a0b7899 */ /* 0x000fe400080006ff */
[----:B------:R-:W-:Y:S02]  /*0580*/  USHF.L.U32 UR10, UR10, 0x1, URZ ;  /* 0x000000010a0a7899 */ /* 0x000fe400080006ff */
[----:B-1----:R-:W-:Y:S01]  /*0590*/  ULEA UR5, UR5, UR7, 0x18 ;  /* 0x0000000705057291 */ /* 0x002fe2000f8ec0ff */
[----:B------:R-:W1:Y:S11]  /*05a0*/  FENCE.VIEW.ASYNC.S ;  /* 0x00000000000073c6 */ /* 0x000e760000000000 */
[----:B-1----:R1:W2:Y:S01]  /*05b0*/  SYNCS.EXCH.64 URZ, [UR5], UR10 ;  /* 0x0000000a05ff75b2 */ /* 0x0022a20008000100 */
[----:B------:R1:W3:Y:S01]  /*05c0*/  SYNCS.EXCH.64 URZ, [UR5+0x30], UR10 ;  /* 0x0000300a05ff75b2 */ /* 0x0002e20008000100 */
[----:B------:R1:W4:Y:S01]  /*05d0*/  SYNCS.EXCH.64 URZ, [UR5+0x8], UR10 ;  /* 0x0000080a05ff75b2 */ /* 0x0003220008000100 */
[----:B------:R1:W1:Y:S01]  /*05e0*/  SYNCS.EXCH.64 URZ, [UR5+0x38], UR10 ;  /* 0x0000380a05ff75b2 */ /* 0x0002620008000100 */
        /* <DEDUP_REMOVED lines=8> */
[----:B------:R-:W-:Y:S01]  /*0670*/  NOP ;  /* 0x0000000000007918 */ /* 0x000fe20000000000 */
.L_x_9:
[----:B------:R-:W2:Y:S01]  /*0680*/  SHFL.IDX PT, R2, R65, RZ, 0x1f ;  /* 0x00001fff41027589 */ /* 0x000ea200000e0000 */
[----:B------:R-:W-:Y:S01]  /*0690*/  NOP ;  /* 0x0000000000007918 */ /* 0x000fe20000000000 */
[----:B--2---:R-:W-:-:S13]  /*06a0*/  ISETP.NE.AND P0, PT, R2, 0x1, PT ;  /* 0x000000010200780c */ /* 0x004fda0003f05270 */
[----:B------:R-:W-:Y:S05]  /*06b0*/  @P0 BRA `(.L_x_10) ;  /* 0x0000000000580947 */ /* 0x000fea0003800000 */
[----:B------:R-:W2:Y:S01]  /*06c0*/  S2UR UR7, SR_CgaCtaId ;  /* 0x00000000000779c3 */ /* 0x000ea20000008800 */
[----:B------:R-:W-:Y:S01]  /*06d0*/  UMOV UR9, 0x400 ;  /* 0x0000040000097882 */ /* 0x000fe20000000000 */
[----:B-1----:R-:W-:Y:S01]  /*06e0*/  UMOV UR5, 0x20 ;  /* 0x0000002000057882 */ /* 0x002fe20000000000 */
[----:B------:R-:W-:Y:S01]  /*06f0*/  UMOV UR4, 0x80 ;  /* 0x0000008000047882 */ /* 0x000fe20000000000 */
[----:B------:R-:W-:-:S04]  /*0700*/  UIADD3 UR10, UPT, UPT, -UR5, 0x100000, URZ ;  /* 0x00100000050a7890 */ /* 0x000fc8000fffe1ff */
[----:B------:R-:W-:Y:S02]  /*0710*/  USHF.L.U32 UR11, UR10, 0xb, URZ ;  /* 0x0000000b0a0b7899 */ /* 0x000fe400080006ff */
[----:B------:R-:W-:Y:S02]  /*0720*/  USHF.L.U32 UR10, UR10, 0x1, URZ ;  /* 0x000000010a0a7899 */ /* 0x000fe400080006ff */
[----:B------:R-:W-:-:S04]  /*0730*/  UIADD3 UR4, UPT, UPT, -UR4, 0x100000, URZ ;  /* 0x0010000004047890 */ /* 0x000fc8000fffe1ff */
[----:B------:R-:W-:Y:S02]  /*0740*/  USHF.L.U32 UR5, UR4, 0xb, URZ ;  /* 0x0000000b04057899 */ /* 0x000fe400080006ff */
[----:B------:R-:W-:Y:S01]  /*0750*/  USHF.L.U32 UR4, UR4, 0x1, URZ ;  /* 0x0000000104047899 */ /* 0x000fe200080006ff */
[----:B------:R-:W-:Y:S01]  /*0760*/  ELECT P0, URZ, PT ;  /* 0x0000000000ff782f */ /* 0x000fe20003800000 */
[----:B--2---:R-:W-:Y:S01]  /*0770*/  ULEA UR7, UR7, UR9, 0x18 ;  /* 0x0000000907077291 */ /* 0x004fe2000f8ec0ff */
[----:B------:R-:W1:Y:S11]  /*0780*/  FENCE.VIEW.ASYNC.S ;  /* 0x00000000000073c6 */ /* 0x000e760000000000 */
[----:B-1----:R2:W1:Y:S01]  /*0790*/  SYNCS.EXCH.64 URZ, [UR7+0x60], UR10 ;  /* 0x0000600a07ff75b2 */ /* 0x0024620008000100 */
[----:B------:R2:W1:Y:S01]  /*07a0*/  SYNCS.EXCH.64 URZ, [UR7+0x80], UR4 ;  /* 0x0000800407ff75b2 */ /* 0x0004620008000100 */
[----:B------:R2:W1:Y:S01]  /*07b0*/  SYNCS.EXCH.64 URZ, [UR7+0x68], UR10 ;  /* 0x0000680a07ff75b2 */ /* 0x0004620008000100 */
[----:B------:R2:W1:Y:S01]  /*07c0*/  SYNCS.EXCH.64 URZ, [UR7+0x88], UR4 ;  /* 0x0000880407ff75b2 */ /* 0x0004620008000100 */
[----:B------:R2:W1:Y:S01]  /*07d0*/  SYNCS.EXCH.64 URZ, [UR7+0x70], UR10 ;  /* 0x0000700a07ff75b2 */ /* 0x0004620008000100 */
[----:B------:R2:W1:Y:S01]  /*07e0*/  SYNCS.EXCH.64 URZ, [UR7+0x90], UR4 ;  /* 0x0000900407ff75b2 */ /* 0x0004620008000100 */
[----:B------:R2:W1:Y:S01]  /*07f0*/  SYNCS.EXCH.64 URZ, [UR7+0x78], UR10 ;  /* 0x0000780a07ff75b2 */ /* 0x0004620008000100 */
[----:B------:R2:W1:Y:S02]  /*0800*/  SYNCS.EXCH.64 URZ, [UR7+0x98], UR4 ;  /* 0x0000980407ff75b2 */ /* 0x0004640008000100 */
[----:B--2---:R-:W-:Y:S01]  /*0810*/  NOP ;  /* 0x0000000000007918 */ /* 0x004fe20000000000 */
.L_x_10:
[----:B------:R-:W2:Y:S01]  /*0820*/  SHFL.IDX PT, R2, R65, RZ, 0x1f ;  /* 0x00001fff41027589 */ /* 0x000ea200000e0000 */
[----:B------:R-:W-:Y:S01]  /*0830*/  NOP ;  /* 0x0000000000007918 */ /* 0x000fe20000000000 */
[----:B--2---:R-:W-:-:S13]  /*0840*/  ISETP.NE.AND P0, PT, R2, 0x3, PT ;  /* 0x000000030200780c */ /* 0x004fda0003f05270 */
[----:B------:R-:W-:Y:S05]  /*0850*/  @P0 BRA `(.L_x_11) ;  /* 0x0000000000300947 */ /* 0x000fea0003800000 */
[----:B-1----:R-:W1:Y:S01]  /*0860*/  S2UR UR5, SR_CgaCtaId ;  /* 0x00000000000579c3 */ /* 0x002e620000008800 */
        /* <DEDUP_REMOVED lines=8> */
[----:B-1----:R2:W1:Y:S01]  /*08f0*/  SYNCS.EXCH.64 URZ, [UR5+0xa0], UR10 ;  /* 0x0000a00a05ff75b2 */ /* 0x0024620008000100 */
[----:B------:R2:W1:Y:S02]  /*0900*/  SYNCS.EXCH.64 URZ, [UR5+0xa8], UR10 ;  /* 0x0000a80a05ff75b2 */ /* 0x0004640008000100 */
[----:B--2---:R-:W-:Y:S01]  /*0910*/  NOP ;  /* 0x0000000000007918 */ /* 0x004fe20000000000 */
.L_x_11:
[----:B------:R-:W2:Y:S01]  /*0920*/  SHFL.IDX PT, R2, R65, RZ, 0x1f ;  /* 0x00001fff41027589 */ /* 0x000ea200000e0000 */
[----:B------:R-:W-:Y:S01]  /*0930*/  NOP ;  /* 0x0000000000007918 */ /* 0x000fe20000000000 */
[----:B--2---:R-:W-:-:S13]  /*0940*/  ISETP.NE.AND P0, PT, R2, 0x4, PT ;  /* 0x000000040200780c */ /* 0x004fda0003f05270 */
[----:B------:R-:W-:Y:S05]  /*0950*/  @P0 BRA `(.L_x_12) ;  /* 0x00000000004c0947 */ /* 0x000fea0003800000 */
[----:B-1----:R-:W1:Y:S01]  /*0960*/  S2UR UR5, SR_CgaCtaId ;  /* 0x00000000000579c3 */ /* 0x002e620000008800 */
[----:B------:R-:W-:Y:S01]  /*0970*/  UMOV UR9, 0x100 ;  /* 0x0000010000097882 */ /* 0x000fe20000000000 */
[----:B------:R-:W-:Y:S01]  /*0980*/  UMOV UR7, 0x400 ;  /* 0x0000040000077882 */ /* 0x000fe20000000000 */
[----:B------:R-:W-:Y:S01]  /*0990*/  USEL UR9, UR9, 0xe0, UP2 ;  /* 0x000000e009097887 */ /* 0x000fe20009000000 */
[----:B------:R-:W-:Y:S01]  /*09a0*/  UMOV UR4, 0x1 ;  /* 0x0000000100047882 */ /* 0x000fe20000000000 */
[----:B------:R-:W-:Y:S01]  /*09b0*/  ELECT P0, URZ, PT ;  /* 0x0000000000ff782f */ /* 0x000fe20003800000 */
[----:B------:R-:W-:-:S04]  /*09c0*/  UIADD3 UR10, UPT, UPT, -UR4, 0x100000, URZ ;  /* 0x00100000040a7890 */ /* 0x000fc8000fffe1ff */
[----:B------:R-:W-:Y:S02]  /*09d0*/  USHF.L.U32 UR11, UR10, 0xb, URZ ;  /* 0x0000000b0a0b7899 */ /* 0x000fe400080006ff */
[----:B------:R-:W-:Y:S02]  /*09e0*/  USHF.L.U32 UR10, UR10, 0x1, URZ ;  /* 0x000000010a0a7899 */ /* 0x000fe400080006ff */
[----:B------:R-:W-:-:S04]  /*09f0*/  UIADD3 UR12, UPT, UPT, -UR9, 0x100000, URZ ;  /* 0x00100000090c7890 */ /* 0x000fc8000fffe1ff */
[----:B------:R-:W-:Y:S02]  /*0a00*/  USHF.L.U32 UR13, UR12, 0xb, URZ ;  /* 0x0000000b0c0d7899 */ /* 0x000fe400080006ff */
[----:B------:R-:W-:Y:S02]  /*0a10*/  USHF.L.U32 UR12, UR12, 0x1, URZ ;  /* 0x000000010c0c7899 */ /* 0x000fe400080006ff */
[----:B-1----:R-:W-:Y:S01]  /*0a20*/  ULEA UR5, UR5, UR7, 0x18 ;  /* 0x0000000705057291 */ /* 0x002fe2000f8ec0ff */
[----:B------:R-:W1:Y:S11]  /*0a30*/  FENCE.VIEW.ASYNC.S ;  /* 0x00000000000073c6 */ /* 0x000e760000000000 */
[----:B-1----:R2:W1:Y:S01]  /*0a40*/  SYNCS.EXCH.64 URZ, [UR5+0xb0], UR10 ;  /* 0x0000b00a05ff75b2 */ /* 0x0024620008000100 */
[----:B------:R2:W1:Y:S01]  /*0a50*/  SYNCS.EXCH.64 URZ, [UR5+0xc0], UR12 ;  /* 0x0000c00c05ff75b2 */ /* 0x0004620008000100 */
[----:B------:R2:W1:Y:S01]  /*0a60*/  SYNCS.EXCH.64 URZ, [UR5+0xb8], UR10 ;  /* 0x0000b80a05ff75b2 */ /* 0x0004620008000100 */
[----:B------:R2:W1:Y:S02]  /*0a70*/  SYNCS.EXCH.64 URZ, [UR5+0xc8], UR12 ;  /* 0x0000c80c05ff75b2 */ /* 0x0004640008000100 */
[----:B--2---:R-:W-:Y:S01]  /*0a80*/  NOP ;  /* 0x0000000000007918 */ /* 0x004fe20000000000 */
.L_x_12:
        /* <DEDUP_REMOVED lines=26> */
.L_x_13:
        /* <DEDUP_REMOVED lines=18> */
.L_x_14:
[----:B-1----:R-:W1:Y:S01]  /*0d50*/  S2UR UR5, SR_CTAID.X ;  /* 0x00000000000579c3 */ /* 0x002e620000002500 */
[----:B------:R-:W-:-:S05]  /*0d60*/  CS2R.32 R60, SR_CgaSize ;  /* 0x00000000003c7805 */ /* 0x000fca0000008a00 */
[----:B------:R-:W-:-:S05]  /*0d70*/  IMAD R60, R60, -0xa0, RZ ;  /* 0xffffff603c3c7824 */ /* 0x000fca00078e02ff */
[----:B------:R-:W-:-:S14]  /*0d80*/  R2UR UR9, R60 ;  /* 0x000000003c0972ca */ /* 0x000fdc00000e0000 */
[----:B------:R-:W2:Y:S01]  /*0d90*/  LDCU UR9, c[0x0][UR9+0x2b0] ;  /* 0x00005600090977ac */ /* 0x000ea20008000800 */
[----:B------:R-:W-:Y:S01]  /*0da0*/  NOP ;  /* 0x0000000000007918 */ /* 0x000fe20000000000 */
[----:B------:R-:W-:-:S05]  /*0db0*/  CS2R.32 R60, SR_CgaSize ;  /* 0x00000000003c7805 */ /* 0x000fca0000008a00 */
[----:B------:R-:W-:-:S05]  /*0dc0*/  IMAD R60, R60, -0xa0, RZ ;  /* 0xffffff603c3c7824 */ /* 0x000fca00078e02ff */
[----:B------:R-:W-:-:S14]  /*0dd0*/  R2UR UR7, R60 ;  /* 0x000000003c0772ca */ /* 0x000fdc00000e0000 */
[----:B------:R-:W3:Y:S01]  /*0de0*/  LDCU UR7, c[0x0][UR7+0x2b4] ;  /* 0x00005680070777ac */ /* 0x000ee20008000800 */
[----:B------:R-:W4:Y:S08]  /*0df0*/  S2UR UR4, SR_CTAID.Y ;  /* 0x00000000000479c3 */ /* 0x000f300000002600 */
[----:B------:R-:W3:Y:S01]  /*0e00*/  LDC R9, c[0x0][0xb24] ;  /* 0x0002c900ff097b82 */ /* 0x000ee20000000800 */
[----:B-1----:R-:W-:-:S02]  /*0e10*/  I2FP.F32.U32 R4, UR5 ;  /* 0x0000000500047c45 */ /* 0x002fc40008201000 */
[----:B------:R-:W-:-:S05]  /*0e20*/  CS2R.32 R5, SR_CgaSize ;  /* 0x0000000000057805 */ /* 0x000fca0000008a00 */
[----:B------:R-:W-:-:S06]  /*0e30*/  IMAD R5, R5, -0xa0, RZ ;  /* 0xffffff6005057824 */ /* 0x000fcc00078e02ff */
[----:B------:R-:W1:Y:S01]  /*0e40*/  LDC R5, c[0x0][R5+0x2a0] ;  /* 0x0000a80005057b82 */ /* 0x000e620000000800 */
[----:B------:R-:W-:Y:S01]  /*0e50*/  MOV R21, UR5 ;  /* 0x0000000500157c02 */ /* 0x000fe20008000f00 */
[----:B--2---:R-:W-:Y:S01]  /*0e60*/  FMUL R4, R4, UR9 ;  /* 0x0000000904047c20 */ /* 0x004fe20008400000 */
[----:B----4-:R-:W-:Y:S02]  /*0e70*/  I2FP.F32.U32 R2, UR4 ;  /* 0x0000000400027c45 */ /* 0x010fe40008201000 */
[----:B------:R-:W-:-:S05]  /*0e80*/  CS2R.32 R3, SR_CgaSize ;  /* 0x0000000000037805 */ /* 0x000fca0000008a00 */
[----:B------:R-:W-:-:S06]  /*0e90*/  IMAD R3, R3, -0xa0, RZ ;  /* 0xffffff6003037824 */ /* 0x000fcc00078e02ff */
[----:B------:R-:W2:Y:S01]  /*0ea0*/  LDC R3, c[0x0][R3+0x2a4] ;  /* 0x0000a90003037b82 */ /* 0x000ea20000000800 */
[----:B------:R-:W4:Y:S01]  /*0eb0*/  F2I.U32.TRUNC.NTZ R60, R4 ;  /* 0x00000004003c7305 */ /* 0x000f22000020f000 */
[----:B------:R-:W-:Y:S01]  /*0ec0*/  MOV R20, UR4 ;  /* 0x0000000400147c02 */ /* 0x000fe20008000f00 */
[----:B---3--:R-:W-:-:S05]  /*0ed0*/  FMUL R2, R2, UR7 ;  /* 0x0000000702027c20 */ /* 0x008fca0008400000 */
[----:B------:R-:W-:Y:S01]  /*0ee0*/  BAR.SYNC.DEFER_BLOCKING 0x0 ;  /* 0x0000000000007b1d */ /* 0x000fe20000010000 */
[----:B------:R-:W-:-:S05]  /*0ef0*/  ISETP.GE.AND P0, PT, R9, 0x1, PT ;  /* 0x000000010900780c */ /* 0x000fca0003f06270 */
[----:B------:R-:W3:Y:S02]  /*0f00*/  F2I.U32.TRUNC.NTZ R58, R2 ;  /* 0x00000002003a7305 */ /* 0x000ee4000020f000 */
[----:B------:R-:W2:Y:S01]  /*0f10*/  S2UR UR36, SR_CTAID.Z ;  /* 0x00000000002479c3 */ /* 0x000ea20000002700 */
[----:B----4-:R-:W-:-:S05]  /*0f20*/  IADD3 R60, PT, PT, -R60, RZ, RZ ;  /* 0x000000ff3c3c7210 */ /* 0x010fca0007ffe1ff */
[----:B-1----:R-:W-:Y:S01]  /*0f30*/  IMAD R60, R5, R60, UR5 ;  /* 0x00000005053c7e24 */ /* 0x002fe2000f8e023c */
[----:B---3--:R-:W-:-:S05]  /*0f40*/  IADD3 R58, PT, PT, -R58, RZ, RZ ;  /* 0x000000ff3a3a7210 */ /* 0x008fca0007ffe1ff */
[----:B--2---:R-:W-:Y:S01]  /*0f50*/  IMAD R58, R3, R58, UR4 ;  /* 0x00000004033a7e24 */ /* 0x004fe2000f8e023a */
[----:B------:R-:W-:Y:S06]  /*0f60*/  @!P0 BRA `(.L_x_15) ;  /* 0x0000000000b88947 */ /* 0x000fec0003800000 */
[----:B------:R-:W1:Y:S01]  /*0f70*/  LDC.64 R4, c[0x0][0xb18] ;  /* 0x0002c600ff047b82 */ /* 0x000e620000000a00 */
[----:B------:R-:W-:-:S07]  /*0f80*/  ISETP.NE.AND P0, PT, R9, 0x1, PT ;  /* 0x000000010900780c */ /* 0x000fce0003f05270 */
[----:B------:R-:W2:Y:S08]  /*0f90*/  LDC R10, c[0x0][0xb0c] ;  /* 0x0002c300ff0a7b82 */ /* 0x000eb00000000800 */
[----:B------:R-:W3:Y:S08]  /*0fa0*/  LDC R11, c[0x0][0x370] ;  /* 0x0000dc00ff0b7b82 */ /* 0x000ef00000000800 */
[----:B------:R-:W4:Y:S01]  /*0fb0*/  LDC R12, c[0x0][0x374] ;  /* 0x0000dd00ff0c7b82 */ /* 0x000f220000000800 */
[----:B-1----:R-:W-:-:S07]  /*0fc0*/  ISETP.NE.AND P1, PT, R4, 0x1, PT ;  /* 0x000000010400780c */ /* 0x002fce0003f25270 */
[----:B------:R-:W3:Y:S01]  /*0fd0*/  LDC.64 R6, c[0x0][0xb10] ;  /* 0x0002c400ff067b82 */ /* 0x000ee20000000a00 */
[----:B--2---:R-:W-:-:S07]  /*0fe0*/  ISETP.NE.AND P2, PT, R10, 0x1, PT ;  /* 0x000000010a00780c */ /* 0x004fce0003f45270 */
[----:B------:R-:W1:Y:S08]  /*0ff0*/  LDC R8, c[0x0][0xb20] ;  /* 0x0002c800ff087b82 */ /* 0x000e700000000800 */
[----:B------:R-:W2:Y:S01]  /*1000*/  LDC.64 R2, c[0x0][0xb28] ;  /* 0x0002ca00ff027b82 */ /* 0x000ea20000000a00 */
[----:B----4-:R-:W-:-:S04]  /*1010*/  IMAD.HI.U32 R13, R12, R5, RZ ;  /* 0x000000050c0d7227 */ /* 0x010fc800078e00ff */
[----:B------:R-:W-:-:S04]  /*1020*/  IMAD.HI.U32 R5, R20, R5, RZ ;  /* 0x0000000514057227 */ /* 0x000fc800078e00ff */
[----:B---3--:R-:W-:-:S04]  /*1030*/  IMAD.HI.U32 R14, R11, R6, RZ ;  /* 0x000000060b0e7227 */ /* 0x008fc800078e00ff */
[C---:B------:R-:W-:Y:S01]  /*1040*/  IMAD.HI.U32 R16, R21.reuse, R6, RZ ;  /* 0x0000000615107227 */ /* 0x040fe200078e00ff */
[-C--:B------:R-:W-:Y:S02]  /*1050*/  @P2 SHF.R.U32.HI R11, RZ, R7.reuse, R14 ;  /* 0x00000007ff0b2219 */ /* 0x080fe4000001160e */
[-C--:B-1----:R-:W-:Y:S02]  /*1060*/  @P1 SHF.R.U32.HI R12, RZ, R8.reuse, R13 ;  /* 0x00000008ff0c1219 */ /* 0x082fe4000001160d */
[----:B------:R-:W-:Y:S02]  /*1070*/  SHF.R.U32.HI R5, RZ, R8, R5 ;  /* 0x00000008ff057219 */ /* 0x000fe40000011605 */
[----:B------:R-:W-:Y:S02]  /*1080*/  SHF.R.U32.HI R16, RZ, R7, R16 ;  /* 0x00000007ff107219 */ /* 0x000fe40000011610 */
[----:B------:R-:W-:Y:S01]  /*1090*/  SEL R5, R20, R5, !P1 ;  /* 0x0000000514057207 */ /* 0x000fe20004800000 */
[----:B--2---:R-:W-:Y:S01]  /*10a0*/  IMAD.HI.U32 R14, R12, R2, RZ ;  /* 0x000000020c0e7227 */ /* 0x004fe200078e00ff */
[----:B------:R-:W-:-:S02]  /*10b0*/  SEL R7, R21, R16, !P2 ;  /* 0x0000001015077207 */ /* 0x000fc40005000000 */
[----:B------:R-:W-:Y:S01]  /*10c0*/  IADD3 R13, PT, PT, -R5, RZ, RZ ;  /* 0x000000ff050d7210 */ /* 0x000fe20007ffe1ff */
[----:B------:R-:W-:Y:S01]  /*10d0*/  IMAD.HI.U32 R6, R11, R2, RZ ;  /* 0x000000020b067227 */ /* 0x000fe200078e00ff */
[----:B------:R-:W-:-:S03]  /*10e0*/  @P0 SHF.R.U32.HI R12, RZ, R3, R14 ;  /* 0x00000003ff0c0219 */ /* 0x000fc6000001160e */
[----:B------:R-:W-:Y:S01]  /*10f0*/  IMAD R13, R4, R13, R20 ;  /* 0x0000000d040d7224 */ /* 0x000fe200078e0214 */
[----:B------:R-:W-:Y:S01]  /*1100*/  @P0 SHF.R.U32.HI R11, RZ, R3, R6 ;  /* 0x00000003ff0b0219 */ /* 0x000fe20000011606 */
[----:B------:R-:W-:-:S04]  /*1110*/  IMAD R12, R12, R9, RZ ;  /* 0x000000090c0c7224 */ /* 0x000fc800078e02ff */
[----:B------:R-:W-:Y:S01]  /*1120*/  IMAD R6, R11, R9, RZ ;  /* 0x000000090b067224 */ /* 0x000fe200078e02ff */
[----:B------:R-:W-:-:S04]  /*1130*/  ISETP.GE.AND P1, PT, R5, R12, PT ;  /* 0x0000000c0500720c */ /* 0x000fc80003f26270 */
[----:B------:R-:W-:Y:S01]  /*1140*/  ISETP.GE.OR P1, PT, R7, R6, P1 ;  /* 0x000000060700720c */ /* 0x000fe20000f26670 */
[----:B------:R-:W-:-:S05]  /*1150*/  IMAD.HI.U32 R6, R5, R2, RZ ;  /* 0x0000000205067227 */ /* 0x000fca00078e00ff */
[----:B------:R-:W-:-:S04]  /*1160*/  SHF.R.U32.HI R6, RZ, R3, R6 ;  /* 0x00000003ff067219 */ /* 0x000fc80000011606 */
[----:B------:R-:W-:-:S03]  /*1170*/  SEL R6, R5, R6, !P0 ;  /* 0x0000000605067207 */ /* 0x000fc60004000000 */
[----:B------:R-:W-:Y:S01]  /*1180*/  @!P1 IMAD.HI.U32 R8, R7, R2, RZ ;  /* 0x0000000207089227 */ /* 0x000fe200078e00ff */
[----:B------:R-:W-:-:S04]  /*1190*/  IADD3 R2, PT, PT, -R6, RZ, RZ ;  /* 0x000000ff06027210 */ /* 0x000fc80007ffe1ff */
[----:B------:R-:W-:Y:S01]  /*11a0*/  @!P1 SHF.R.U32.HI R8, RZ, R3, R8 ;  /* 0x00000003ff089219 */ /* 0x000fe20000011608 */
[----:B------:R-:W-:-:S03]  /*11b0*/  IMAD R2, R9, R2, R5 ;  /* 0x0000000209027224 */ /* 0x000fc600078e0205 */
[----:B------:R-:W-:-:S05]  /*11c0*/  @!P1 SEL R3, R7, R8, !P0 ;  /* 0x0000000807039207 */ /* 0x000fca0004000000 */
[--C-:B------:R-:W-:Y:S02]  /*11d0*/  @!P1 IMAD.IADD R6, R6, 0x1, -R3.reuse ;  /* 0x0000000106069824 */ /* 0x100fe400078e0a03 */
[----:B------:R-:W-:Y:S01]  /*11e0*/  @!P1 IMAD R3, R2, R11, R3 ;  /* 0x0000000b02039224 */ /* 0x000fe200078e0203 */
[----:B------:R-:W-:Y:S01]  /*11f0*/  IADD3 R2, PT, PT, -R7, RZ, RZ ;  /* 0x000000ff07027210 */ /* 0x000fe20007ffe1ff */
[----:B------:R-:W-:Y:S02]  /*1200*/  @!P1 IMAD R5, R6, R9, R7 ;  /* 0x0000000906059224 */ /* 0x000fe400078e0207 */
[----:B------:R-:W-:Y:S02]  /*1210*/  @!P1 IMAD.MOV.U32 R7, RZ, RZ, R3 ;  /* 0x000000ffff079224 */ /* 0x000fe400078e0003 */
[----:B------:R-:W-:Y:S02]  /*1220*/  IMAD R2, R10, R2, R21 ;  /* 0x000000020a027224 */ /* 0x000fe400078e0215 */
[----:B------:R-:W-:-:S02]  /*1230*/  IMAD R20, R5, R4, R13 ;  /* 0x0000000405147224 */ /* 0x000fc400078e020d */
[----:B------:R-:W-:Y:S02]  /*1240*/  IMAD R21, R7, R10, R2 ;  /* 0x0000000a07157224 */ /* 0x000fe400078e0202 */
.L_x_15:
[----:B------:R-:W1:Y:S01]  /*1250*/  LDCU UR4, c[0x0][0xb30] ;  /* 0x00016600ff0477ac */ /* 0x000e620008000800 */
[----:B------:R-:W2:Y:S08]  /*1260*/  S2UR UR37, SR_CgaCtaId ;  /* 0x00000000002579c3 */ /* 0x000eb00000008800 */
[----:B------:R-:W3:Y:S01]  /*1270*/  LDC R26, c[0x0][0xb24] ;  /* 0x0002c900ff1a7b82 */ /* 0x000ee20000000800 */
[----:B-1----:R-:W-:-:S09]  /*1280*/  UISETP.NE.AND UP1, UPT, UR4, 0x1, UPT ;  /* 0x000000010400788c */ /* 0x002fd2000bf25270 */
[----:B--2---:R-:W-:Y:S05]  /*1290*/  BRA.U UP1, `(.L_x_16) ;  /* 0x0000000101407547 */ /* 0x004fea000b800000 */
[----:B------:R-:W1:Y:S08]  /*12a0*/  LDC.64 R4, c[0x0][0xb10] ;  /* 0x0002c400ff047b82 */ /* 0x000e700000000a00 */
[----:B------:R-:W2:Y:S08]  /*12b0*/  LDC.64 R2, c[0x0][0xb18] ;  /* 0x0002c600ff027b82 */ /* 0x000eb00000000a00 */
[----:B------:R-:W4:Y:S08]  /*12c0*/  LDC R6, c[0x0][0xb20] ;  /* 0x0002c800ff067b82 */ /* 0x000f300000000800 */
[----:B------:R-:W3:Y:S01]  /*12d0*/  LDC R8, c[0x0][0xb0c] ;  /* 0x0002c300ff087b82 */ /* 0x000ee20000000800 */
[----:B-1----:R-:W-:-:S05]  /*12e0*/  IMAD.HI.U32 R4, R21, R4, RZ ;  /* 0x0000000415047227 */ /* 0x002fca00078e00ff */
[----:B------:R-:W-:Y:S01]  /*12f0*/  SHF.R.U32.HI R4, RZ, R5, R4 ;  /* 0x00000005ff047219 */ /* 0x000fe20000011604 */
[----:B--2---:R-:W-:Y:S01]  /*1300*/  IMAD.HI.U32 R3, R20, R3, RZ ;  /* 0x0000000314037227 */ /* 0x004fe200078e00ff */
[----:B------:R-:W-:-:S04]  /*1310*/  ISETP.NE.AND P0, PT, R2, 0x1, PT ;  /* 0x000000010200780c */ /* 0x000fc80003f05270 */
[----:B----4-:R-:W-:-:S04]  /*1320*/  SHF.R.U32.HI R3, RZ, R6, R3 ;  /* 0x00000006ff037219 */ /* 0x010fc80000011603 */
[----:B------:R-:W-:Y:S02]  /*1330*/  SEL R3, R20, R3, !P0 ;  /* 0x0000000314037207 */ /* 0x000fe40004000000 */
[----:B---3--:R-:W-:-:S04]  /*1340*/  ISETP.NE.AND P1, PT, R8, 0x1, PT ;  /* 0x000000010800780c */ /* 0x008fc80003f25270 */
[----:B------:R-:W-:-:S05]  /*1350*/  SEL R4, R21, R4, !P1 ;  /* 0x0000000415047207 */ /* 0x000fca0004800000 */
[----:B------:R-:W-:Y:S02]  /*1360*/  IMAD.IADD R5, R3, 0x1, -R4 ;  /* 0x0000000103057824 */ /* 0x000fe400078e0a04 */
[----:B------:R-:W-:Y:S02]  /*1370*/  IMAD.IADD R3, R4, 0x1, -R3 ;  /* 0x0000000104037824 */ /* 0x000fe400078e0a03 */
[----:B------:R-:W-:Y:S02]  /*1380*/  IMAD R21, R5, R8, R21 ;  /* 0x0000000805157224 */ /* 0x000fe400078e0215 */
[----:B------:R-:W-:-:S07]  /*1390*/  IMAD R20, R3, R2, R20 ;  /* 0x0000000203147224 */ /* 0x000fce00078e0214 */
.L_x_16:
[----:B------:R-:W-:Y:S01]  /*13a0*/  BAR.SYNC.DEFER_BLOCKING 0x0 ;  /* 0x0000000000007b1d */ /* 0x000fe20000010000 */
[----:B------:R-:W-:Y:S01]  /*13b0*/  UISETP.NE.AND UP1, UPT, UR8, 0x2, UPT ;  /* 0x000000020800788c */ /* 0x000fe2000bf25270 */
[----:B------:R-:W-:Y:S02]  /*13c0*/  ISETP.NE.OR P5, PT, R0, 0x2, !P5 ;  /* 0x000000020000780c */ /* 0x000fe40006fa5670 */
[----:B------:R-:W-:-:S06]  /*13d0*/  LOP3.LUT R2, R72, 0x1f, RZ, 0xc0, !PT ;  /* 0x0000001f48027812 */ /* 0x000fcc00078ec0ff */
[----:B------:R-:W-:Y:S05]  /*13e0*/  BRA.U UP1, `(.L_x_17) ;  /* 0x0000001101a87547 */ /* 0x000fea000b800000 */
[----:B------:R-:W1:Y:S01]  /*13f0*/  LDCU UR13, c[0x0][0x38c] ;  /* 0x00007180ff0d77ac */ /* 0x000e620008000800 */
[----:B------:R-:W2:Y:S01]  /*1400*/  LDC R9, c[0x0][0x370] ;  /* 0x0000dc00ff097b82 */ /* 0x000ea20000000800 */
[----:B------:R-:W-:Y:S01]  /*1410*/  PLOP3.LUT P1, PT, PT, PT, UP2, 0x80, 0x8 ;  /* 0x000000000008781c */ /* 0x000fe20003f2f028 */
[----:B------:R-:W-:Y:S01]  /*1420*/  HFMA2 R12, -RZ, RZ, 0, 0 ;  /* 0x00000000ff0c7431 */ /* 0x000fe200000001ff */
[----:B------:R-:W-:Y:S01]  /*1430*/  ISETP.EQ.OR P4, PT, R2, RZ, P5 ;  /* 0x000000ff0200720c */ /* 0x000fe20002f82670 */
[----:B------:R-:W-:Y:S01]  /*1440*/  IMAD.MOV.U32 R15, RZ, RZ, 0x1 ;  /* 0x00000001ff0f7424 */ /* 0x000fe200078e00ff */
[----:B------:R-:W-:Y:S01]  /*1450*/  PLOP3.LUT P1, PT, P1, PT, PT, 0x8, 0x80 ;  /* 0x000000000080781c */ /* 0x000fe20000f2e170 */
[----:B------:R-:W-:Y:S01]  /*1460*/  IMAD.MOV.U32 R14, RZ, RZ, RZ ;  /* 0x000000ffff0e7224 */ /* 0x000fe200078e00ff */
[----:B------:R-:W-:Y:S01]  /*1470*/  MOV R8, 0x1 ;  /* 0x0000000100087802 */ /* 0x000fe20000000f00 */
[----:B------:R-:W4:Y:S01]  /*1480*/  LDC R0, c[0x0][0x374] ;  /* 0x0000dd00ff007b82 */ /* 0x000f220000000800 */
[----:B------:R-:W-:Y:S01]  /*1490*/  IMAD.MOV.U32 R10, RZ, RZ, RZ ;  /* 0x000000ffff0a7224 */ /* 0x000fe200078e00ff */
[----:B------:R-:W2:Y:S01]  /*14a0*/  LDCU.64 UR22, c[0x0][0x348] ;  /* 0x00006900ff1677ac */ /* 0x000ea20008000a00 */
[----:B------:R-:W-:Y:S01]  /*14b0*/  UMOV UR6, URZ ;  /* 0x000000ff00067c82 */ /* 0x000fe20008000000 */
[----:B-1----:R-:W-:-:S04]  /*14c0*/  UIADD3 UR5, UPT, UPT, UR13, 0x1f, URZ ;  /* 0x0000001f0d057890 */ /* 0x002fc8000fffe0ff */
[----:B------:R-:W-:-:S04]  /*14d0*/  USHF.R.S32.HI UR4, URZ, 0x1f, UR5 ;  /* 0x0000001fff047899 */ /* 0x000fc80008011405 */
[----:B------:R-:W-:-:S04]  /*14e0*/  ULEA.HI UR4, UR4, UR5, URZ, 0x5 ;  /* 0x0000000504047291 */ /* 0x000fc8000f8f28ff */
[----:B------:R-:W-:Y:S02]  /*14f0*/  USHF.R.S32.HI UR15, URZ, 0x5, UR4 ;  /* 0x00000005ff0f7899 */ /* 0x000fe40008011404 */
[----:B------:R-:W-:Y:S02]  /*1500*/  UIADD3 UR4, UPT, UPT, UR13, -0x1, URZ ;  /* 0xffffffff0d047890 */ /* 0x000fe4000fffe0ff */
[----:B------:R-:W-:Y:S02]  /*1510*/  UISETP.LT.U32.AND UP0, UPT, UR15, 0x6, UPT ;  /* 0x000000060f00788c */ /* 0x000fe4000bf01070 */
[----:B------:R-:W-:Y:S02]  /*1520*/  UISETP.GE.U32.AND UP1, UPT, UR4, -0x3f, UPT ;  /* 0xffffffc10400788c */ /* 0x000fe4000bf26070 */
[----:B------:R-:W-:Y:S02]  /*1530*/  USEL UR14, UR15, 0x6, UP0 ;  /* 0x000000060f0e7887 */ /* 0x000fe40008000000 */
[----:B------:R-:W-:-:S02]  /*1540*/  UIADD3 UR13, UPT, UPT, UR13, 0x3e, URZ ;  /* 0x0000003e0d0d7890 */ /* 0x000fc4000fffe0ff */
[----:B------:R-:W-:Y:S02]  /*1550*/  UIADD3 UR5, UPT, UPT, UR14, -0x1, URZ ;  /* 0xffffffff0e057890 */ /* 0x000fe4000fffe0ff */
[----:B------:R-:W-:-:S03]  /*1560*/  UIADD3 UR7, UPT, UPT, UR15, -UR14, URZ ;  /* 0x8000000e0f077290 */ /* 0x000fc6000fffe0ff */
[----:B------:R-:W-:-:S04]  /*1570*/  @UP1 UIADD3 UR5, UPT, UPT, UR14, URZ, URZ ;  /* 0x000000ff0e051290 */ /* 0x000fc8000fffe0ff */
[----:B--2---:R-:W-:-:S12]  /*1580*/  UIADD3 UR5, UPT, UPT, UR5, 0x1, URZ ;  /* 0x0000000105057890 */ /* 0x004fd8000fffe0ff */
.L_x_35:
[----:B------:R-:W-:Y:S01]  /*1590*/  UISETP.NE.AND UP0, UPT, UR37, URZ, UPT ;  /* 0x000000ff2500728c */ /* 0x000fe2000bf05270 */
[----:B------:R-:W1:Y:S08]  /*15a0*/  S2UR UR37, SR_CgaCtaId ;  /* 0x00000000002579c3 */ /* 0x000e700000008800 */
[----:B------:R-:W-:Y:S05]  /*15b0*/  BRA.U UP0, `(.L_x_18) ;  /* 0x0000000100347547 */ /* 0x000fea000b800000 */
[----:B------:R-:W2:Y:S01]  /*15c0*/  S2R R2, SR_CgaCtaId ;  /* 0x0000000000027919 */ /* 0x000ea20000008800 */
[----:B------:R-:W-:-:S04]  /*15d0*/  MOV R3, 0x400 ;  /* 0x0000040000037802 */ /* 0x000fc80000000f00 */
[----:B--2---:R-:W-:Y:S02]  /*15e0*/  LEA R3, R2, R3, 0x18 ;  /* 0x0000000302037211 */ /* 0x004fe400078ec0ff */
[----:B------:R-:W-:-:S03]  /*15f0*/  SHF.L.U32 R2, R8, 0x1f, RZ ;  /* 0x0000001f08027819 */ /* 0x000fc600000006ff */
[----:B------:R-:W-:-:S04]  /*1600*/  IMAD R3, R10, 0x8, R3 ;  /* 0x000000080a037824 */ /* 0x000fc800078e0203 */
[----:B------:R-:W2:Y:S02]  /*1610*/  SYNCS.PHASECHK.TRANS64.TRYWAIT P0, [R3+URZ+0x120], R2 ;  /* 0x00012002030075a7 */ /* 0x000ea400080011ff */
[----:B--2---:R-:W-:Y:S05]  /*1620*/  @!P0 BRA `(.L_x_19) ;  /* 0x00000068002c8947 */ /* 0x004fea0003800000 */
.L_x_133:
[----:B------:R-:W-:Y:S01]  /*1630*/  VIADD R10, R10, 0x1 ;  /* 0x000000010a0a7836 */ /* 0x000fe20000000000 */
[----:B------:R2:W-:Y:S04]  /*1640*/  SYNCS.ARRIVE.TRANS64.A1T0 RZ, [R3+URZ+0x110], RZ ;  /* 0x000110ff03ff79a7 */ /* 0x0005e800081000ff */
[----:B------:R-:W-:-:S04]  /*1650*/  ISETP.NE.AND P0, PT, R10, 0x2, PT ;  /* 0x000000020a00780c */ /* 0x000fc80003f05270 */
[----:B------:R-:W-:Y:S02]  /*1660*/  SEL R10, R10, RZ, P0 ;  /* 0x000000ff0a0a7207 */ /* 0x000fe40000000000 */
[----:B--2---:R-:W-:-:S04]  /*1670*/  SEL R3, RZ, 0x1, P0 ;  /* 0x00000001ff037807 */ /* 0x004fc80000000000 */
[----:B------:R-:W-:-:S07]  /*1680*/  LOP3.LUT R8, R8, R3, RZ, 0x3c, !PT ;  /* 0x0000000308087212 */ /* 0x000fce00078e3cff */
.L_x_18:
[----:B------:R-:W-:Y:S01]  /*1690*/  UMOV UR4, 0x400 ;  /* 0x0000040000047882 */ /* 0x000fe20000000000 */
[----:B------:R-:W-:Y:S01]  /*16a0*/  SHF.L.U32 R2, R15, 0x1f, RZ ;  /* 0x0000001f0f027819 */ /* 0x000fe200000006ff */
[----:B-1----:R-:W-:Y:S01]  /*16b0*/  ULEA UR4, UR37, UR4, 0x18 ;  /* 0x0000000425047291 */ /* 0x002fe2000f8ec0ff */
[----:B------:R-:W-:Y:S01]  /*16c0*/  R2UR UR35, R21 ;  /* 0x00000000152372ca */ /* 0x000fe200000e0000 */
[----:B------:R-:W-:Y:S01]  /*16d0*/  UISETP.GE.U32.AND UP0, UPT, UR13, 0x3f, UPT ;  /* 0x0000003f0d00788c */ /* 0x000fe2000bf06070 */
[----:B------:R-:W-:Y:S01]  /*16e0*/  R2UR UR11, R20 ;  /* 0x00000000140b72ca */ /* 0x000fe200000e0000 */
[----:B------:R-:W-:Y:S01]  /*16f0*/  ULEA UR8, UR6, UR4, 0x3 ;  /* 0x0000000406087291 */ /* 0x000fe2000f8e18ff */
[----:B------:R-:W-:-:S08]  /*1700*/  UMOV UR24, URZ ;  /* 0x000000ff00187c82 */ /* 0x000fd00008000000 */
[----:B------:R1:W2:Y:S01]  /*1710*/  SYNCS.PHASECHK.TRANS64.TRYWAIT P0, [UR8+0x30], R2 ;  /* 0x00003002ff0075a7 */ /* 0x0002a20008001108 */
[----:B------:R-:W-:Y:S02]  /*1720*/  USHF.L.U32 UR35, UR35, 0x6, URZ ;  /* 0x0000000623237899 */ /* 0x000fe400080006ff */
[----:B------:R-:W-:Y:S01]  /*1730*/  USHF.L.U32 UR11, UR11, 0x7, URZ ;  /* 0x000000070b0b7899 */ /* 0x000fe200080006ff */
[----:B------:R-:W-:Y:S11]  /*1740*/  BRA.U !UP0, `(.L_x_20) ;  /* 0x0000000108a87547 */ /* 0x000ff6000b800000 */
[----:B------:R-:W-:Y:S01]  /*1750*/  UMOV UR16, URZ ;  /* 0x000000ff00107c82 */ /* 0x000fe20008000000 */
[----:B------:R-:W-:-:S05]  /*1760*/  UMOV UR17, UR6 ;  /* 0x0000000600117c82 */ /* 0x000fca0008000000 */
.L_x_25:
[----:B-1----:R-:W-:Y:S01]  /*1770*/  ULEA UR33, UR17, UR4, 0x3 ;  /* 0x0000000411217291 */ /* 0x002fe2000f8e18ff */
[----:B--2---:R-:W-:Y:S01]  /*1780*/  @!P5 MOV R3, 0x3000 ;  /* 0x000030000003d802 */ /* 0x004fe20000000f00 */
[----:B--2---:R-:W-:Y:S10]  /*1790*/  @P0 BRA `(.L_x_21) ;  /* 0x00000000000c0947 */ /* 0x004ff40003800000 */
[----:B------:R-:W-:-:S04]  /*17a0*/  SHF.L.U32 R5, R15, 0x1f, RZ ;  /* 0x0000001f0f057819 */ /* 0x000fc800000006ff */
[----:B------:R-:W2:Y:S02]  /*17b0*/  SYNCS.PHASECHK.TRANS64.TRYWAIT P0, [UR33+0x30], R5 ;  /* 0x00003005ff0075a7 */ /* 0x000ea40008001121 */
[----:B--2---:R-:W-:Y:S05]  /*17c0*/  @!P0 BRA `(.L_x_22) ;  /* 0x0000006400d88947 */ /* 0x004fea0003800000 */
.L_x_21:
[----:B------:R2:W-:Y:S01]  /*17d0*/  @!P5 SYNCS.ARRIVE.TRANS64 RZ, [UR33], R3 ;  /* 0x00000003ffffd9a7 */ /* 0x0005e20008000021 */
[----:B------:R-:W-:Y:S04]  /*17e0*/  BSSY.RECONVERGENT B0, `(.L_x_23) ;  /* 0x0000003000007945 */ /* 0x000fe80003800200 */
[----:B------:R-:W-:Y:S05]  /*17f0*/  @P4 BRA `(.L_x_24) ;  /* 0x0000000000044947 */ /* 0x000fea0003800000 */
[----:B------:R-:W-:Y:S05]  /*1800*/  BPT.TRAP 0x1 ;  /* 0x000000040000795c */ /* 0x000fea0000300000 */
.L_x_24:
[----:B------:R-:W-:Y:S05]  /*1810*/  BSYNC.RECONVERGENT B0 ;  /* 0x0000000000007941 */ /* 0x000fea0003800200 */
.L_x_23:
[----:B------:R-:W-:Y:S02]  /*1820*/  UIADD3 UR6, UPT, UPT, UR17, 0x1, URZ ;  /* 0x0000000111067890 */ /* 0x000fe4000fffe0ff */
[----:B------:R-:W-:Y:S02]  /*1830*/  ULEA UR32, UR17, UR4, 0xc ;  /* 0x0000000411207291 */ /* 0x000fe4000f8e60ff */
[----:B------:R-:W-:Y:S02]  /*1840*/  UISETP.NE.AND UP0, UPT, UR6, 0x6, UPT ;  /* 0x000000060600788c */ /* 0x000fe4000bf05270 */
[----:B------:R-:W-:Y:S02]  /*1850*/  UIADD3 UR26, UP1, UPT, UR22, 0x80, URZ ;  /* 0x00000080161a7890 */ /* 0x000fe4000ff3e0ff */
[----:B------:R-:W-:Y:S02]  /*1860*/  USEL UR9, URZ, 0x1, UP0 ;  /* 0x00000001ff097887 */ /* 0x000fe40008000000 */
[----:B------:R-:W-:-:S02]  /*1870*/  USEL UR6, UR6, URZ, UP0 ;  /* 0x000000ff06067287 */ /* 0x000fc40008000000 */
[----:B------:R-:W-:Y:S02]  /*1880*/  UIADD3 UR20, UP0, UPT, UR22, 0x180, URZ ;  /* 0x0000018016147890 */ /* 0x000fe4000ff1e0ff */
[----:B------:R-:W-:Y:S01]  /*1890*/  ULEA UR8, UR6, UR4, 0x3 ;  /* 0x0000000406087291 */ /* 0x000fe2000f8e18ff */
[----:B------:R-:W-:Y:S01]  /*18a0*/  LOP3.LUT R15, R15, UR9, RZ, 0x3c, !PT ;  /* 0x000000090f0f7c12 */ /* 0x000fe2000f8e3cff */
[----:B------:R-:W-:Y:S02]  /*18b0*/  USHF.L.U32 UR34, UR16, 0x5, URZ ;  /* 0x0000000510227899 */ /* 0x000fe400080006ff */
[----:B------:R-:W-:Y:S01]  /*18c0*/  UIADD3.X UR27, UPT, UPT, URZ, UR23, URZ, UP1, !UPT ;  /* 0x00000017ff1b7290 */ /* 0x000fe20008ffe4ff */
[----:B-1----:R-:W-:Y:S01]  /*18d0*/  SHF.L.U32 R2, R15, 0x1f, RZ ;  /* 0x0000001f0f027819 */ /* 0x002fe200000006ff */
[----:B------:R-:W-:Y:S02]  /*18e0*/  UIADD3 UR32, UPT, UPT, UR32, 0x4400, URZ ;  /* 0x0000440020207890 */ /* 0x000fe4000fffe0ff */
[----:B------:R-:W-:Y:S01]  /*18f0*/  UIADD3.X UR21, UPT, UPT, URZ, UR23, URZ, UP0, !UPT ;  /* 0x00000017ff157290 */ /* 0x000fe200087fe4ff */
[----:B------:R1:W1:Y:S01]  /*1900*/  SYNCS.PHASECHK.TRANS64.TRYWAIT P0, [UR8+0x30], R2 ;  /* 0x00003002ff0075a7 */ /* 0x0002620008001108 */
[----:B------:R-:W-:Y:S01]  /*1910*/  ULEA UR8, UR17, UR4, 0xd ;  /* 0x0000000411087291 */ /* 0x000fe2000f8e68ff */
[----:B------:R-:W-:Y:S01]  /*1920*/  UMOV UR18, 0x0 ;  /* 0x0000000000127882 */ /* 0x000fe20000000000 */
[----:B------:R-:W-:-:S02]  /*1930*/  UMOV UR19, 0x10000000 ;  /* 0x1000000000137882 */ /* 0x000fc40000000000 */
[----:B------:R-:W-:Y:S01]  /*1940*/  UIADD3 UR8, UPT, UPT, UR8, 0xa400, URZ ;  /* 0x0000a40008087890 */ /* 0x000fe2000fffe0ff */
[----:B------:R1:W-:Y:S01]  /*1950*/  UTMALDG.3D [UR32], [UR26], desc[UR18] ;  /* 0x000012201a0075b4 */ /* 0x0003e20008011000 */
[----:B------:R-:W-:Y:S01]  /*1960*/  UMOV UR12, UR36 ;  /* 0x00000024000c7c82 */ /* 0x000fe20008000000 */
[----:B------:R-:W-:Y:S01]  /*1970*/  UMOV UR9, UR33 ;  /* 0x0000002100097c82 */ /* 0x000fe20008000000 */
[----:B------:R-:W-:Y:S01]  /*1980*/  UMOV UR10, UR34 ;  /* 0x00000022000a7c82 */ /* 0x000fe20008000000 */
[----:B------:R-:W-:Y:S01]  /*1990*/  UIADD3 UR16, UPT, UPT, UR16, 0x1, URZ ;  /* 0x0000000110107890 */ /* 0x000fe2000fffe0ff */
[----:B------:R-:W-:Y:S01]  /*19a0*/  UMOV UR24, UR5 ;  /* 0x0000000500187c82 */ /* 0x000fe20008000000 */
[----:B------:R-:W-:Y:S02]  /*19b0*/  UMOV UR17, UR6 ;  /* 0x0000000600117c82 */ /* 0x000fe40008000000 */
[----:B------:R1:W-:Y:S01]  /*19c0*/  UTMALDG.3D [UR8], [UR20], desc[UR18] ;  /* 0x00001208140075b4 */ /* 0x0003e20008011000 */
[----:B------:R-:W-:-:S09]  /*19d0*/  UISETP.NE.AND UP0, UPT, UR16, UR5, UPT ;  /* 0x000000051000728c */ /* 0x000fd2000bf05270 */
[----:B------:R-:W-:Y:S05]  /*19e0*/  BRA.U UP0, `(.L_x_25) ;  /* 0xfffffffd00607547 */ /* 0x000fea000b83ffff */
.L_x_20:
[----:B-1----:R-:W-:Y:S01]  /*19f0*/  ULEA UR8, UR6, UR4, 0x3 ;  /* 0x0000000406087291 */ /* 0x002fe2000f8e18ff */
[----:B------:R-:W-:Y:S01]  /*1a00*/  SHF.L.U32 R2, R15, 0x1f, RZ ;  /* 0x0000001f0f027819 */ /* 0x000fe200000006ff */
[----:B------:R-:W-:Y:S01]  /*1a10*/  @!P1 SYNCS.ARRIVE.TRANS64.A1T0 RZ, [UR4+0xa8], RZ ;  /* 0x0000a8ffffff99a7 */ /* 0x000fe20008100004 */
[----:B------:R-:W-:-:S06]  /*1a20*/  UISETP.GT.AND UP0, UPT, UR15, UR14, UPT ;  /* 0x0000000e0f00728c */ /* 0x000fcc000bf04270 */
[----:B--2---:R1:W2:Y:S03]  /*1a30*/  SYNCS.PHASECHK.TRANS64.TRYWAIT P0, [UR8+0x30], R2 ;  /* 0x00003002ff0075a7 */ /* 0x0042a60008001108 */
[----:B------:R-:W-:Y:S05]  /*1a40*/  BRA.U !UP0, `(.L_x_26) ;  /* 0x0000000108ac7547 */ /* 0x000fea000b800000 */
[----:B------:R-:W-:Y:S01]  /*1a50*/  UIADD3 UR21, UPT, UPT, UR7, UR24, URZ ;  /* 0x0000001807157290 */ /* 0x000fe2000fffe0ff */
[----:B------:R-:W-:-:S11]  /*1a60*/  UMOV UR25, UR6 ;  /* 0x0000000600197c82 */ /* 0x000fd60008000000 */
.L_x_31:
[----:B-1----:R-:W-:Y:S01]  /*1a70*/  ULEA UR17, UR25, UR4, 0x3 ;  /* 0x0000000419117291 */ /* 0x002fe2000f8e18ff */
[----:B--2---:R-:W-:Y:S01]  /*1a80*/  @!P5 MOV R3, 0x3000 ;  /* 0x000030000003d802 */ /* 0x004fe20000000f00 */
[----:B--2---:R-:W-:Y:S10]  /*1a90*/  @P0 BRA `(.L_x_27) ;  /* 0x00000000000c0947 */ /* 0x004ff40003800000 */
[----:B------:R-:W-:-:S04]  /*1aa0*/  SHF.L.U32 R5, R15, 0x1f, RZ ;  /* 0x0000001f0f057819 */ /* 0x000fc800000006ff */
[----:B------:R-:W2:Y:S02]  /*1ab0*/  SYNCS.PHASECHK.TRANS64.TRYWAIT P0, [UR17+0x30], R5 ;  /* 0x00003005ff0075a7 */ /* 0x000ea40008001111 */
[----:B--2---:R-:W-:Y:S05]  /*1ac0*/  @!P0 BRA `(.L_x_28) ;  /* 0x0000006400308947 */ /* 0x004fea0003800000 */
.L_x_27:
[----:B------:R2:W-:Y:S01]  /*1ad0*/  @!P5 SYNCS.ARRIVE.TRANS64 RZ, [UR17], R3 ;  /* 0x00000003ffffd9a7 */ /* 0x0005e20008000011 */
[----:B------:R-:W-:Y:S04]  /*1ae0*/  BSSY.RECONVERGENT B0, `(.L_x_29) ;  /* 0x0000003000007945 */ /* 0x000fe80003800200 */
[----:B------:R-:W-:Y:S05]  /*1af0*/  @P4 BRA `(.L_x_30) ;  /* 0x0000000000044947 */ /* 0x000fea0003800000 */
[----:B------:R-:W-:Y:S05]  /*1b00*/  BPT.TRAP 0x1 ;  /* 0x000000040000795c */ /* 0x000fea0000300000 */
.L_x_30:
[----:B------:R-:W-:Y:S05]  /*1b10*/  BSYNC.RECONVERGENT B0 ;  /* 0x0000000000007941 */ /* 0x000fea0003800200 */
.L_x_29:
        /* <DEDUP_REMOVED lines=10> */
[----:B------:R-:W-:Y:S01]  /*1bc0*/  UIADD3 UR16, UPT, UPT, UR16, 0x4400, URZ ;  /* 0x0000440010107890 */ /* 0x000fe2000fffe0ff */
[----:B-1----:R-:W-:Y:S01]  /*1bd0*/  SHF.L.U32 R2, R15, 0x1f, RZ ;  /* 0x0000001f0f027819 */ /* 0x002fe200000006ff */
[----:B------:R-:W-:Y:S02]  /*1be0*/  UIADD3.X UR31, UPT, UPT, URZ, UR23, URZ, UP1, !UPT ;  /* 0x00000017ff1f7290 */ /* 0x000fe40008ffe4ff */
[----:B------:R-:W-:Y:S01]  /*1bf0*/  UIADD3.X UR29, UPT, UPT, URZ, UR23, URZ, UP0, !UPT ;  /* 0x00000017ff1d7290 */ /* 0x000fe200087fe4ff */
[----:B------:R1:W1:Y:S01]  /*1c00*/  SYNCS.PHASECHK.TRANS64.TRYWAIT P0, [UR8+0x30], R2 ;  /* 0x00003002ff0075a7 */ /* 0x0002620008001108 */
[----:B------:R-:W-:Y:S01]  /*1c10*/  ULEA UR8, UR25, UR4, 0xd ;  /* 0x0000000419087291 */ /* 0x000fe2000f8e68ff */
[----:B------:R-:W-:Y:S01]  /*1c20*/  UMOV UR26, 0x0 ;  /* 0x00000000001a7882 */ /* 0x000fe20000000000 */
[----:B------:R-:W-:-:S02]  /*1c30*/  UMOV UR27, 0x10000000 ;  /* 0x10000000001b7882 */ /* 0x000fc40000000000 */
[----:B------:R-:W-:Y:S01]  /*1c40*/  UIADD3 UR8, UPT, UPT, UR8, 0xa400, URZ ;  /* 0x0000a40008087890 */ /* 0x000fe2000fffe0ff */
[----:B------:R-:W-:Y:S01]  /*1c50*/  UMOV UR19, UR35 ;  /* 0x0000002300137c82 */ /* 0x000fe20008000000 */
[----:B------:R-:W-:Y:S01]  /*1c60*/  UMOV UR20, UR36 ;  /* 0x0000002400147c82 */ /* 0x000fe20008000000 */
[----:B------:R-:W-:Y:S01]  /*1c70*/  UMOV UR12, UR36 ;  /* 0x00000024000c7c82 */ /* 0x000fe20008000000 */
[----:B------:R-:W-:Y:S01]  /*1c80*/  UMOV UR9, UR17 ;  /* 0x0000001100097c82 */ /* 0x000fe20008000000 */
[----:B------:R-:W-:Y:S01]  /*1c90*/  UMOV UR10, UR18 ;  /* 0x00000012000a7c82 */ /* 0x000fe20008000000 */
[----:B------:R1:W-:Y:S01]  /*1ca0*/  UTMALDG.3D [UR16], [UR30], desc[UR26] ;  /* 0x00001a101e0075b4 */ /* 0x0003e20008011000 */
[----:B------:R-:W-:Y:S01]  /*1cb0*/  UIADD3 UR24, UPT, UPT, UR24, 0x1, URZ ;  /* 0x0000000118187890 */ /* 0x000fe2000fffe0ff */
[----:B------:R-:W-:-:S03]  /*1cc0*/  UMOV UR25, UR6 ;  /* 0x0000000600197c82 */ /* 0x000fc60008000000 */
[----:B------:R-:W-:Y:S01]  /*1cd0*/  UISETP.NE.AND UP0, UPT, UR24, UR21, UPT ;  /* 0x000000151800728c */ /* 0x000fe2000bf05270 */
[----:B------:R1:W-:Y:S08]  /*1ce0*/  UTMALDG.3D [UR8], [UR28], desc[UR26] ;  /* 0x00001a081c0075b4 */ /* 0x0003f00008011000 */
[----:B------:R-:W-:Y:S05]  /*1cf0*/  BRA.U UP0, `(.L_x_31) ;  /* 0xfffffffd005c7547 */ /* 0x000fea000b83ffff */
.L_x_26:
[----:B-1----:R-:W-:Y:S01]  /*1d00*/  LEA R2, R14, UR4, 0x3 ;  /* 0x000000040e027c11 */ /* 0x002fe2000f8e18ff */
[----:B------:R-:W-:Y:S01]  /*1d10*/  NOP ;  /* 0x0000000000007918 */ /* 0x000fe20000000000 */
[----:B--2---:R-:W-:Y:S02]  /*1d20*/  SHF.L.U32 R3, R12, 0x1f, RZ ;  /* 0x0000001f0c037819 */ /* 0x004fe400000006ff */
[----:B------:R-:W-:Y:S02]  /*1d30*/  LEA R4, R14, UR4, 0x4 ;  /* 0x000000040e047c11 */ /* 0x000fe4000f8e20ff */
[----:B------:R-:W1:Y:S02]  /*1d40*/  SYNCS.PHASECHK.TRANS64.TRYWAIT P0, [R2+URZ+0xb0], R3 ;  /* 0x0000b003020075a7 */ /* 0x000e6400080011ff */
[----:B-1----:R-:W-:Y:S05]  /*1d50*/  @!P0 BRA `(.L_x_32) ;  /* 0x0000006000a48947 */ /* 0x002fea0003800000 */
.L_x_136:
[----:B------:R-:W2:Y:S01]  /*1d60*/  LDS.128 R4, [R4+0x140] ;  /* 0x0001400004047984 */ /* 0x000ea20000000c00 */
[----:B---3--:R-:W-:Y:S01]  /*1d70*/  ISETP.GE.AND P0, PT, R26, 0x1, PT ;  /* 0x000000011a00780c */ /* 0x008fe20003f06270 */
[----:B-1----:R-:W-:Y:S01]  /*1d80*/  VIADD R2, R2, 0xc0 ;  /* 0x000000c002027836 */ /* 0x002fe20000000000 */
[----:B------:R-:W-:Y:S01]  /*1d90*/  @!PT LDS RZ, [RZ] ;  /* 0x00000000fffff984 */ /* 0x000fe20000000800 */
[----:B------:R-:W-:Y:S01]  /*1da0*/  @!PT LDS RZ, [RZ] ;  /* 0x00000000fffff984 */ /* 0x000fe20000000800 */
[----:B------:R-:W-:Y:S01]  /*1db0*/  @!PT LDS RZ, [RZ] ;  /* 0x00000000fffff984 */ /* 0x000fe20000000800 */
[----:B------:R-:W-:Y:S01]  /*1dc0*/  @!PT LDS RZ, [RZ] ;  /* 0x00000000fffff984 */ /* 0x000fe20000000800 */
[----:B------:R1:W-:Y:S06]  /*1dd0*/  MEMBAR.ALL.CTA ;  /* 0x0000000000007992 */ /* 0x0003ec0000008000 */
[----:B-1----:R-:W1:Y:S01]  /*1de0*/  FENCE.VIEW.ASYNC.S ;  /* 0x00000000000073c6 */ /* 0x002e620000000000 */
[----:B------:R-:W-:-:S04]  /*1df0*/  PRMT R2, RZ, 0x654, R2 ;  /* 0x00000654ff027816 */ /* 0x000fc80000000002 */
[----:B-1----:R1:W-:Y:S01]  /*1e00*/  SYNCS.ARRIVE.TRANS64.RED.A1T0 RZ, [R2+URZ], RZ ;  /* 0x000000ff02ff79a7 */ /* 0x0023e200081004ff */
[----:B--2---:R-:W-:-:S13]  /*1e10*/  LOP3.LUT P2, RZ, R6, 0x1, RZ, 0xc0, !PT ;  /* 0x0000000106ff7812 */ /* 0x004fda000784c0ff */
[----:B------:R-:W-:Y:S01]  /*1e20*/  @P2 SHF.R.U32.HI R3, RZ, 0x10, R5 ;  /* 0x00000010ff032819 */ /* 0x000fe20000011605 */
[----:B------:R-:W-:Y:S01]  /*1e30*/  VOTEU.ANY UP0, P2 ;  /* 0x0000000000ff7886 */ /* 0x000fe20001000100 */
[----:B------:R-:W-:Y:S02]  /*1e40*/  @P2 MOV R13, R4 ;  /* 0x00000004000d2202 */ /* 0x000fe40000000f00 */
[----:B------:R-:W-:Y:S02]  /*1e50*/  @P2 R2UR.BROADCAST UR8, R3 ;  /* 0x00000000030822ca */ /* 0x000fe400008e0000 */
[----:B------:R-:W-:-:S11]  /*1e60*/  @P2 LOP3.LUT R11, R5, 0xffff, RZ, 0xc0, !PT ;  /* 0x0000ffff050b2812 */ /* 0x000fd600078ec0ff */
[----:B------:R-:W-:Y:S01]  /*1e70*/  @UP0 UMOV UR36, UR8 ;  /* 0x0000000800240c82 */ /* 0x000fe20008000000 */
[----:B-1----:R-:W-:Y:S05]  /*1e80*/  @!P0 BRA `(.L_x_33) ;  /* 0x0000000000b88947 */ /* 0x002fea0003800000 */
[----:B------:R-:W4:Y:S01]  /*1e90*/  LDC.64 R4, c[0x0][0xb18] ;  /* 0x0002c600ff047b82 */ /* 0x000f220000000a00 */
[----:B------:R-:W-:-:S07]  /*1ea0*/  ISETP.NE.AND P3, PT, R26, 0x1, PT ;  /* 0x000000011a00780c */ /* 0x000fce0003f65270 */
[----:B------:R-:W1:Y:S08]  /*1eb0*/  LDC.64 R6, c[0x0][0xb10] ;  /* 0x0002c400ff067b82 */ /* 0x000e700000000a00 */
[----:B------:R-:W2:Y:S08]  /*1ec0*/  LDC R16, c[0x0][0xb20] ;  /* 0x0002c800ff107b82 */ /* 0x000eb00000000800 */
[----:B------:R-:W3:Y:S01]  /*1ed0*/  LDC R18, c[0x0][0xb0c] ;  /* 0x0002c300ff127b82 */ /* 0x000ee20000000800 */
[----:B----4-:R-:W-:Y:S01]  /*1ee0*/  IMAD.HI.U32 R17, R0, R5, RZ ;  /* 0x0000000500117227 */ /* 0x010fe200078e00ff */
[----:B------:R-:W-:-:S03]  /*1ef0*/  ISETP.NE.AND P0, PT, R4, 0x1, PT ;  /* 0x000000010400780c */ /* 0x000fc60003f05270 */
[----:B------:R-:W-:-:S03]  /*1f00*/  IMAD.HI.U32 R5, R11, R5, RZ ;  /* 0x000000050b057227 */ /* 0x000fc600078e00ff */
[----:B------:R-:W4:Y:S01]  /*1f10*/  LDC.64 R2, c[0x0][0xb28] ;  /* 0x0002ca00ff027b82 */ /* 0x000f220000000a00 */
[----:B-1----:R-:W-:-:S04]  /*1f20*/  IMAD.HI.U32 R20, R9, R6, RZ ;  /* 0x0000000609147227 */ /* 0x002fc800078e00ff */
[----:B------:R-:W-:Y:S01]  /*1f30*/  IMAD.HI.U32 R22, R13, R6, RZ ;  /* 0x000000060d167227 */ /* 0x000fe200078e00ff */
[----:B------:R-:W-:Y:S02]  /*1f40*/  SHF.R.U32.HI R20, RZ, R7, R20 ;  /* 0x00000007ff147219 */ /* 0x000fe40000011614 */
[-C--:B--2---:R-:W-:Y:S02]  /*1f50*/  SHF.R.U32.HI R17, RZ, R16.reuse, R17 ;  /* 0x00000010ff117219 */ /* 0x084fe40000011611 */
[----:B------:R-:W-:Y:S02]  /*1f60*/  SHF.R.U32.HI R16, RZ, R16, R5 ;  /* 0x00000010ff107219 */ /* 0x000fe40000011605 */
[----:B------:R-:W-:Y:S02]  /*1f70*/  SEL R17, R0, R17, !P0 ;  /* 0x0000001100117207 */ /* 0x000fe40004000000 */
[----:B------:R-:W-:Y:S02]  /*1f80*/  SHF.R.U32.HI R22, RZ, R7, R22 ;  /* 0x00000007ff167219 */ /* 0x000fe40000011616 */
[----:B---3--:R-:W-:-:S02]  /*1f90*/  ISETP.NE.AND P1, PT, R18, 0x1, PT ;  /* 0x000000011200780c */ /* 0x008fc40003f25270 */
[----:B------:R-:W-:Y:S02]  /*1fa0*/  SEL R5, R11, R16, !P0 ;  /* 0x000000100b057207 */ /* 0x000fe40004000000 */
[----:B------:R-:W-:Y:S02]  /*1fb0*/  SEL R19, R9, R20, !P1 ;  /* 0x0000001409137207 */ /* 0x000fe40004800000 */
[----:B------:R-:W-:Y:S01]  /*1fc0*/  SEL R7, R13, R22, !P1 ;  /* 0x000000160d077207 */ /* 0x000fe20004800000 */
[----:B----4-:R-:W-:-:S04]  /*1fd0*/  IMAD.HI.U32 R20, R17, R2, RZ ;  /* 0x0000000211147227 */ /* 0x010fc800078e00ff */
[----:B------:R-:W-:Y:S01]  /*1fe0*/  IMAD.HI.U32 R6, R19, R2, RZ ;  /* 0x0000000213067227 */ /* 0x000fe200078e00ff */
[----:B------:R-:W-:-:S04]  /*1ff0*/  @P3 SHF.R.U32.HI R17, RZ, R3, R20 ;  /* 0x00000003ff113219 */ /* 0x000fc80000011614 */
        /* <DEDUP_REMOVED lines=8> */
[----:B------:R-:W-:-:S04]  /*2080*/  @!P0 IMAD.HI.U32 R16, R7, R2, RZ ;  /* 0x0000000207108227 */ /* 0x000fc800078e00ff */
[----:B------:R-:W-:Y:S01]  /*2090*/  IMAD.MOV R2, RZ, RZ, -R6 ;  /* 0x000000ffff027224 */ /* 0x000fe200078e0a06 */
[----:B------:R-:W-:-:S03]  /*20a0*/  @!P0 SHF.R.U32.HI R16, RZ, R3, R16 ;  /* 0x00000003ff108219 */ /* 0x000fc60000011610 */
[----:B------:R-:W-:Y:S01]  /*20b0*/  IMAD R2, R26, R2, R5 ;  /* 0x000000021a027224 */ /* 0x000fe200078e0205 */
[----:B------:R-:W-:Y:S02]  /*20c0*/  @!P0 SEL R3, R7, R16, !P3 ;  /* 0x0000001007038207 */ /* 0x000fe40005800000 */
[----:B------:R-:W-:-:S03]  /*20d0*/  IADD3 R16, PT, PT, -R5, RZ, RZ ;  /* 0x000000ff05107210 */ /* 0x000fc60007ffe1ff */
[--C-:B------:R-:W-:Y:S02]  /*20e0*/  @!P0 IMAD.IADD R6, R6, 0x1, -R3.reuse ;  /* 0x0000000106068824 */ /* 0x100fe400078e0a03 */
[----:B------:R-:W-:Y:S01]  /*20f0*/  @!P0 IMAD R3, R2, R19, R3 ;  /* 0x0000001302038224 */ /* 0x000fe200078e0203 */
[----:B------:R-:W-:Y:S01]  /*2100*/  IADD3 R2, PT, PT, -R7, RZ, RZ ;  /* 0x000000ff07027210 */ /* 0x000fe20007ffe1ff */
[----:B------:R-:W-:Y:S02]  /*2110*/  @!P0 IMAD R5, R26, R6, R7 ;  /* 0x000000061a058224 */ /* 0x000fe400078e0207 */
[----:B------:R-:W-:Y:S02]  /*2120*/  IMAD R11, R4, R16, R11 ;  /* 0x00000010040b7224 */ /* 0x000fe400078e020b */
[----:B------:R-:W-:Y:S02]  /*2130*/  @!P0 IMAD.MOV.U32 R7, RZ, RZ, R3 ;  /* 0x000000ffff078224 */ /* 0x000fe400078e0003 */
[----:B------:R-:W-:-:S02]  /*2140*/  IMAD R2, R18, R2, R13 ;  /* 0x0000000212027224 */ /* 0x000fc400078e020d */
[----:B------:R-:W-:Y:S02]  /*2150*/  IMAD R11, R5, R4, R11 ;  /* 0x00000004050b7224 */ /* 0x000fe400078e020b */
[----:B------:R-:W-:Y:S02]  /*2160*/  IMAD R13, R7, R18, R2 ;  /* 0x00000012070d7224 */ /* 0x000fe400078e0202 */
.L_x_33:
[----:B------:R-:W1:Y:S02]  /*2170*/  LDCU UR8, c[0x0][0xb30] ;  /* 0x00016600ff0877ac */ /* 0x000e640008000800 */
[----:B-1----:R-:W-:-:S09]  /*2180*/  UISETP.NE.AND UP0, UPT, UR8, 0x1, UPT ;  /* 0x000000010800788c */ /* 0x002fd2000bf05270 */
[----:B------:R-:W-:Y:S05]  /*2190*/  BRA.U UP0, `(.L_x_34) ;  /* 0x0000000100407547 */ /* 0x000fea000b800000 */
[----:B------:R-:W1:Y:S08]  /*21a0*/  LDC.64 R4, c[0x0][0xb10] ;  /* 0x0002c400ff047b82 */ /* 0x000e700000000a00 */
[----:B------:R-:W2:Y:S08]  /*21b0*/  LDC.64 R2, c[0x0][0xb18] ;  /* 0x0002c600ff027b82 */ /* 0x000eb00000000a00 */
[----:B------:R-:W3:Y:S08]  /*21c0*/  LDC R6, c[0x0][0xb20] ;  /* 0x0002c800ff067b82 */ /* 0x000ef00000000800 */
[----:B------:R-:W4:Y:S01]  /*21d0*/  LDC R16, c[0x0][0xb0c] ;  /* 0x0002c300ff107b82 */ /* 0x000f220000000800 */
[----:B-1----:R-:W-:-:S05]  /*21e0*/  IMAD.HI.U32 R4, R13, R4, RZ ;  /* 0x000000040d047227 */ /* 0x002fca00078e00ff */
[----:B------:R-:W-:Y:S01]  /*21f0*/  SHF.R.U32.HI R4, RZ, R5, R4 ;  /* 0x00000005ff047219 */ /* 0x000fe20000011604 */
[----:B--2---:R-:W-:Y:S01]  /*2200*/  IMAD.HI.U32 R3, R11, R3, RZ ;  /* 0x000000030b037227 */ /* 0x004fe200078e00ff */
[----:B------:R-:W-:-:S04]  /*2210*/  ISETP.NE.AND P0, PT, R2, 0x1, PT ;  /* 0x000000010200780c */ /* 0x000fc80003f05270 */
[----:B---3--:R-:W-:-:S04]  /*2220*/  SHF.R.U32.HI R6, RZ, R6, R3 ;  /* 0x00000006ff067219 */ /* 0x008fc80000011603 */
[----:B------:R-:W-:Y:S02]  /*2230*/  SEL R3, R11, R6, !P0 ;  /* 0x000000060b037207 */ /* 0x000fe40004000000 */
[----:B----4-:R-:W-:-:S04]  /*2240*/  ISETP.NE.AND P1, PT, R16, 0x1, PT ;  /* 0x000000011000780c */ /* 0x010fc80003f25270 */
[----:B------:R-:W-:-:S05]  /*2250*/  SEL R4, R13, R4, !P1 ;  /* 0x000000040d047207 */ /* 0x000fca0004800000 */
[----:B------:R-:W-:Y:S02]  /*2260*/  IMAD.IADD R5, R3, 0x1, -R4 ;  /* 0x0000000103057824 */ /* 0x000fe400078e0a04 */
[----:B------:R-:W-:Y:S02]  /*2270*/  IMAD.IADD R3, R4, 0x1, -R3 ;  /* 0x0000000104037824 */ /* 0x000fe400078e0a03 */
[----:B------:R-:W-:Y:S02]  /*2280*/  IMAD R13, R5, R16, R13 ;  /* 0x00000010050d7224 */ /* 0x000fe400078e020d */
[----:B------:R-:W-:-:S07]  /*2290*/  IMAD R11, R3, R2, R11 ;  /* 0x00000002030b7224 */ /* 0x000fce00078e020b */
.L_x_34:
[----:B------:R-:W-:Y:S01]  /*22a0*/  VIADD R14, R14, 0x1 ;  /* 0x000000010e0e7836 */ /* 0x000fe20000000000 */
[----:B------:R-:W-:Y:S01]  /*22b0*/  PLOP3.LUT P1, PT, PT, PT, PT, 0x80, 0x8 ;  /* 0x000000000008781c */ /* 0x000fe20003f2f070 */
[----:B------:R-:W-:Y:S02]  /*22c0*/  IMAD.IADD R21, R13, 0x1, R60 ;  /* 0x000000010d157824 */ /* 0x000fe400078e023c */
[----:B------:R-:W-:Y:S01]  /*22d0*/  IMAD.IADD R20, R11, 0x1, R58 ;  /* 0x000000010b147824 */ /* 0x000fe200078e023a */
[----:B------:R-:W-:-:S04]  /*22e0*/  ISETP.NE.AND P0, PT, R14, 0x2, PT ;  /* 0x000000020e00780c */ /* 0x000fc80003f05270 */
[----:B------:R-:W-:Y:S02]  /*22f0*/  SEL R3, RZ, 0x1, P0 ;  /* 0x00000001ff037807 */ /* 0x000fe40000000000 */
[----:B------:R-:W-:Y:S02]  /*2300*/  SEL R14, R14, RZ, P0 ;  /* 0x000000ff0e0e7207 */ /* 0x000fe40000000000 */
[----:B------:R-:W-:Y:S01]  /*2310*/  LOP3.LUT R12, R12, R3, RZ, 0x3c, !PT ;  /* 0x000000030c0c7212 */ /* 0x000fe200078e3cff */
[----:B------:R-:W-:Y:S06]  /*2320*/  @P2 BRA `(.L_x_35) ;  /* 0xfffffff000982947 */ /* 0x000fec000383ffff */
[----:B------:R-:W-:Y:S01]  /*2330*/  UIADD3 UR4, UPT, UPT, UR4, 0x30, URZ ;  /* 0x0000003004047890 */ /* 0x000fe2000fffe0ff */
[----:B------:R-:W-:-:S03]  /*2340*/  SHF.L.U32 R3, R15, 0x1f, RZ ;  /* 0x0000001f0f037819 */ /* 0x000fc600000006ff */
[----:B------:R-:W-:-:S09]  /*2350*/  ULEA UR5, UR6, UR4, 0x3 ;  /* 0x0000000406057291 */ /* 0x000fd2000f8e18ff */
[----:B------:R-:W1:Y:S02]  /*2360*/  SYNCS.PHASECHK.TRANS64.TRYWAIT P0, [UR5], R3 ;  /* 0x00000003ff0075a7 */ /* 0x000e640008001105 */
[----:B-1----:R-:W-:Y:S05]  /*2370*/  @!P0 BRA `(.L_x_36) ;  /* 0x0000005c00308947 */ /* 0x002fea0003800000 */
.L_x_138:
[----:B------:R-:W-:-:S04]  /*2380*/  UIADD3 UR6, UPT, UPT, UR6, 0x1, URZ ;  /* 0x0000000106067890 */ /* 0x000fc8000fffe0ff */
[----:B------:R-:W-:-:S04]  /*2390*/  UISETP.NE.AND UP0, UPT, UR6, 0x6, UPT ;  /* 0x000000060600788c */ /* 0x000fc8000bf05270 */
[----:B------:R-:W-:Y:S02]  /*23a0*/  USEL UR7, URZ, 0x1, UP0 ;  /* 0x00000001ff077887 */ /* 0x000fe40008000000 */
[----:B------:R-:W-:-:S04]  /*23b0*/  USEL UR6, UR6, URZ, UP0 ;  /* 0x000000ff06067287 */ /* 0x000fc80008000000 */
[----:B------:R-:W-:Y:S01]  /*23c0*/  ULEA UR5, UR6, UR4, 0x3 ;  /* 0x0000000406057291 */ /* 0x000fe2000f8e18ff */
[----:B------:R-:W-:-:S04]  /*23d0*/  LOP3.LUT R2, R15, UR7, RZ, 0x3c, !PT ;  /* 0x000000070f027c12 */ /* 0x000fc8000f8e3cff */
[----:B-1----:R-:W-:-:S04]  /*23e0*/  SHF.L.U32 R3, R2, 0x1f, RZ ;  /* 0x0000001f02037819 */ /* 0x002fc800000006ff */
[----:B------:R-:W1:Y:S02]  /*23f0*/  SYNCS.PHASECHK.TRANS64.TRYWAIT P0, [UR5], R3 ;  /* 0x00000003ff0075a7 */ /* 0x000e640008001105 */
[----:B-1----:R-:W-:Y:S05]  /*2400*/  @!P0 BRA `(.L_x_37) ;  /* 0x0000005c00248947 */ /* 0x002fea0003800000 */
.L_x_140:
        /* <DEDUP_REMOVED lines=9> */
.L_x_142:
        /* <DEDUP_REMOVED lines=9> */
.L_x_144:
        /* <DEDUP_REMOVED lines=9> */
.L_x_146:
[----:B------:R-:W-:-:S04]  /*25c0*/  UIADD3 UR6, UPT, UPT, UR6, 0x1, URZ ;  /* 0x0000000106067890 */ /* 0x000fc8000fffe0ff */
[----:B------:R-:W-:-:S04]  /*25d0*/  UISETP.NE.AND UP0, UPT, UR6, 0x6, UPT ;  /* 0x000000060600788c */ /* 0x000fc8000bf05270 */
[----:B------:R-:W-:Y:S02]  /*25e0*/  USEL UR5, URZ, 0x1, UP0 ;  /* 0x00000001ff057887 */ /* 0x000fe40008000000 */
[----:B------:R-:W-:-:S04]  /*25f0*/  USEL UR6, UR6, URZ, UP0 ;  /* 0x000000ff06067287 */ /* 0x000fc80008000000 */
[----:B------:R-:W-:Y:S01]  /*2600*/  ULEA UR6, UR6, UR4, 0x3 ;  /* 0x0000000406067291 */ /* 0x000fe2000f8e18ff */
[----:B-1----:R-:W-:-:S04]  /*2610*/  LOP3.LUT R3, R2, UR5, RZ, 0x3c, !PT ;  /* 0x0000000502037c12 */ /* 0x002fc8000f8e3cff */
[----:B------:R-:W-:Y:S01]  /*2620*/  SHF.L.U32 R3, R3, 0x1f, RZ ;  /* 0x0000001f03037819 */ /* 0x000fe200000006ff */
[----:B----4-:R-:W-:-:S07]  /*2630*/  IMAD.U32 R0, RZ, RZ, UR6 ;  /* 0x00000006ff007e24 */ /* 0x010fce000f8e00ff */
.L_x_41:
[----:B-1----:R1:W2:Y:S02]  /*2640*/  SYNCS.PHASECHK.TRANS64.TRYWAIT P0, [R0+URZ], R3 ;  /* 0x00000003000075a7 */ /* 0x0022a400080011ff */
[----:B--2---:R-:W-:Y:S05]  /*2650*/  @!P0 NANOSLEEP.SYNCS 0x989680 ;  /* 0x009896800000895d */ /* 0x004fea0003900000 */
[----:B------:R-:W2:Y:S02]  /*2660*/  @!P0 SYNCS.PHASECHK.TRANS64 P0, [R0+URZ], R3 ;  /* 0x00000003000085a7 */ /* 0x000ea400080010ff */
[----:B--2---:R-:W-:Y:S05]  /*2670*/  @P0 EXIT ;  /* 0x000000000000094d */ /* 0x004fea0003800000 */
[----:B------:R-:W-:Y:S05]  /*2680*/  BRA `(.L_x_41) ;  /* 0xfffffffc00ec7947 */ /* 0x000fea000383ffff */
.L_x_17:
[----:B------:R-:W-:-:S04]  /*2690*/  UISETP.NE.AND UP1, UPT, UR37, URZ, UPT ;  /* 0x000000ff2500728c */ /* 0x000fc8000bf25270 */
[----:B------:R-:W-:-:S09]  /*26a0*/  UISETP.NE.OR UP1, UPT, UR8, 0x1, UP1 ;  /* 0x000000010800788c */ /* 0x000fd20008f25670 */
[----:B------:R-:W-:Y:S05]  /*26b0*/  BRA.U UP1, `(.L_x_42) ;  /* 0x0000000501487547 */ /* 0x000fea000b800000 */
[----:B------:R-:W-:Y:S01]  /*26c0*/  ISETP.NE.AND P2, PT, R2, RZ, PT ;  /* 0x000000ff0200720c */ /* 0x000fe20003f45270 */
[----:B------:R-:W-:Y:S01]  /*26d0*/  IMAD.MOV.U32 R12, RZ, RZ, 0x1 ;  /* 0x00000001ff0c7424 */ /* 0x000fe200078e00ff */
[----:B------:R-:W-:Y:S02]  /*26e0*/  CS2R R10, SRZ ;  /* 0x00000000000a7805 */ /* 0x000fe4000001ff00 */
[----:B------:R-:W-:Y:S01]  /*26f0*/  CS2R R8, SRZ ;  /* 0x0000000000087805 */ /* 0x000fe2000001ff00 */
[----:B------:R-:W-:Y:S01]  /*2700*/  UMOV UR4, 0x400 ;  /* 0x0000040000047882 */ /* 0x000fe20000000000 */
[----:B------:R-:W-:Y:S01]  /*2710*/  UMOV UR6, URZ ;  /* 0x000000ff00067c82 */ /* 0x000fe20008000000 */
[----:B------:R-:W-:-:S12]  /*2720*/  ULEA UR37, UR37, UR4, 0x18 ;  /* 0x0000000425257291 */ /* 0x000fd8000f8ec0ff */
.L_x_46:
[----:B------:R-:W-:Y:S02]  /*2730*/  LEA R0, R8, UR37, 0x3 ;  /* 0x0000002508007c11 */ /* 0x000fe4000f8e18ff */
[----:B------:R-:W-:-:S03]  /*2740*/  SHF.L.U32 R5, R9, 0x1f, RZ ;  /* 0x0000001f09057819 */ /* 0x000fc600000006ff */
[----:B------:R-:W-:Y:S01]  /*2750*/  VIADD R4, R0, 0x120 ;  /* 0x0000012000047836 */ /* 0x000fe20000000000 */
[----:B------:R-:W1:Y:S02]  /*2760*/  SYNCS.PHASECHK.TRANS64.TRYWAIT P0, [R0+URZ+0x110], R5 ;  /* 0x00011005000075a7 */ /* 0x000e6400080011ff */
[----:B-1----:R-:W-:Y:S05]  /*2770*/  @!P0 BRA `(.L_x_43) ;  /* 0x0000005800a88947 */ /* 0x002fea0003800000 */
.L_x_147:
[----:B------:R-:W-:Y:S01]  /*2780*/  ULEA UR5, UR6, UR37, 0x3 ;  /* 0x0000002506057291 */ /* 0x000fe2000f8e18ff */
[----:B------:R-:W-:Y:S02]  /*2790*/  PRMT R4, RZ, 0x654, R4 ;  /* 0x00000654ff047816 */ /* 0x000fe40000000004 */
[----:B-1----:R-:W-:Y:S01]  /*27a0*/  SHF.L.U32 R5, R12, 0x1f, RZ ;  /* 0x0000001f0c057819 */ /* 0x002fe200000006ff */
[----:B------:R-:W-:Y:S01]  /*27b0*/  UIADD3 UR4, UPT, UPT, UR5, 0xb0, URZ ;  /* 0x000000b005047890 */ /* 0x000fe2000fffe0ff */
[----:B------:R1:W-:Y:S05]  /*27c0*/  SYNCS.ARRIVE.TRANS64.RED.A1T0 RZ, [R4+URZ], RZ ;  /* 0x000000ff04ff79a7 */ /* 0x0003ea00081004ff */
[----:B------:R-:W-:Y:S01]  /*27d0*/  IMAD.U32 R7, RZ, RZ, UR4 ;  /* 0x00000004ff077e24 */ /* 0x000fe2000f8e00ff */
[----:B------:R-:W2:Y:S04]  /*27e0*/  SYNCS.PHASECHK.TRANS64.TRYWAIT P0, [UR5+0xc0], R5 ;  /* 0x0000c005ff0075a7 */ /* 0x000ea80008001105 */
[----:B------:R-:W-:Y:S01]  /*27f0*/  PRMT R6, R2, 0x654, R7 ;  /* 0x0000065402067816 */ /* 0x000fe20000000007 */
[----:B-1----:R-:W-:Y:S01]  /*2800*/  @!P2 IMAD.MOV.U32 R4, RZ, RZ, 0x10 ;  /* 0x00000010ff04a424 */ /* 0x002fe200078e00ff */
[----:B--2---:R-:W-:Y:S06]  /*2810*/  @!P0 BRA `(.L_x_44) ;  /* 0x0000005800948947 */ /* 0x004fec0003800000 */
.L_x_149:
[----:B------:R-:W-:Y:S01]  /*2820*/  ULEA UR4, UR6, UR37, 0x4 ;  /* 0x0000002506047291 */ /* 0x000fe2000f8e20ff */
[----:B------:R-:W-:Y:S01]  /*2830*/  SEL R3, R6, R3, !P2 ;  /* 0x0000000306037207 */ /* 0x000fe20005000000 */
[----:B------:R-:W-:Y:S01]  /*2840*/  UIADD3 UR5, UPT, UPT, UR5, 0xb0, URZ ;  /* 0x000000b005057890 */ /* 0x000fe2000fffe0ff */
[----:B-1----:R-:W-:Y:S01]  /*2850*/  LEA R0, R11, UR37, 0x3 ;  /* 0x000000250b007c11 */ /* 0x002fe2000f8e18ff */
[----:B------:R-:W-:Y:S01]  /*2860*/  UIADD3 UR4, UPT, UPT, UR4, 0x140, URZ ;  /* 0x0000014004047890 */ /* 0x000fe2000fffe0ff */
[----:B------:R-:W-:Y:S01]  /*2870*/  SHF.L.U32 R5, R10, 0x1f, RZ ;  /* 0x0000001f0a057819 */ /* 0x000fe200000006ff */
[----:B------:R1:W-:Y:S01]  /*2880*/  @!P2 SYNCS.ARRIVE.TRANS64.RED RZ, [R3+URZ], R4 ;  /* 0x0000000403ffa9a7 */ /* 0x0003e200080004ff */
[----:B------:R-:W-:Y:S01]  /*2890*/  UIADD3 UR6, UPT, UPT, UR6, 0x1, URZ ;  /* 0x0000000106067890 */ /* 0x000fe2000fffe0ff */
[----:B------:R-:W-:-:S03]  /*28a0*/  VIADD R8, R8, 0x1 ;  /* 0x0000000108087836 */ /* 0x000fc60000000000 */
[----:B------:R-:W-:Y:S02]  /*28b0*/  UISETP.NE.AND UP0, UPT, UR6, 0x2, UPT ;  /* 0x000000020600788c */ /* 0x000fe4000bf05270 */
[----:B------:R-:W-:Y:S06]  /*28c0*/  UGETNEXTWORKID.BROADCAST [UR4], [UR5] ;  /* 0x00000000040073ca */ /* 0x000fec0008000100 */
[----:B------:R-:W-:Y:S01]  /*28d0*/  USEL UR4, URZ, 0x1, UP0 ;  /* 0x00000001ff047887 */ /* 0x000fe20008000000 */
[----:B------:R-:W-:Y:S01]  /*28e0*/  ISETP.NE.AND P0, PT, R8, 0x2, PT ;  /* 0x000000020800780c */ /* 0x000fe20003f05270 */
[----:B------:R-:W-:Y:S01]  /*28f0*/  USEL UR6, UR6, URZ, UP0 ;  /* 0x000000ff06067287 */ /* 0x000fe20008000000 */
[----:B------:R-:W2:Y:S03]  /*2900*/  SYNCS.PHASECHK.TRANS64.TRYWAIT P1, [R0+URZ+0xb0], R5 ;  /* 0x0000b005000075a7 */ /* 0x000ea600080211ff */
[----:B------:R-:W-:Y:S01]  /*2910*/  LOP3.LUT R12, R12, UR4, RZ, 0x3c, !PT ;  /* 0x000000040c0c7c12 */ /* 0x000fe2000f8e3cff */
[----:B-12---:R-:W-:Y:S07]  /*2920*/  @!P1 BRA `(.L_x_45) ;  /* 0x0000005800689947 */ /* 0x006fee0003800000 */
.L_x_150:
[C---:B------:R-:W-:Y:S01]  /*2930*/  LEA R4, R11.reuse, UR37, 0x4 ;  /* 0x000000250b047c11 */ /* 0x040fe2000f8e20ff */
[----:B-1----:R-:W-:Y:S01]  /*2940*/  VIADD R0, R0, 0xc0 ;  /* 0x000000c000007836 */ /* 0x002fe20000000000 */
[----:B------:R-:W-:Y:S01]  /*2950*/  SEL R8, R8, RZ, P0 ;  /* 0x000000ff08087207 */ /* 0x000fe20000000000 */
[----:B------:R-:W-:-:S03]  /*2960*/  VIADD R11, R11, 0x1 ;  /* 0x000000010b0b7836 */ /* 0x000fc60000000000 */
[----:B------:R-:W1:Y:S01]  /*2970*/  LDS.128 R4, [R4+0x140] ;  /* 0x0001400004047984 */ /* 0x000e620000000c00 */
[----:B------:R-:W-:Y:S02]  /*2980*/  PRMT R0, RZ, 0x654, R0 ;  /* 0x00000654ff007816 */ /* 0x000fe40000000000 */
[C---:B------:R-:W-:Y:S01]  /*2990*/  ISETP.NE.AND P1, PT, R11.reuse, 0x2, PT ;  /* 0x000000020b00780c */ /* 0x040fe20003f25270 */
[----:B------:R-:W-:Y:S01]  /*29a0*/  @!PT LDS RZ, [RZ] ;  /* 0x00000000fffff984 */ /* 0x000fe20000000800 */
[----:B------:R-:W-:Y:S01]  /*29b0*/  @!PT LDS RZ, [RZ] ;  /* 0x00000000fffff984 */ /* 0x000fe20000000800 */
[----:B------:R-:W-:Y:S01]  /*29c0*/  @!PT LDS RZ, [RZ] ;  /* 0x00000000fffff984 */ /* 0x000fe20000000800 */
[----:B------:R-:W-:Y:S01]  /*29d0*/  @!PT LDS RZ, [RZ] ;  /* 0x00000000fffff984 */ /* 0x000fe20000000800 */
[----:B------:R2:W-:Y:S06]  /*29e0*/  MEMBAR.ALL.CTA ;  /* 0x0000000000007992 */ /* 0x0005ec0000008000 */
[----:B--2---:R-:W2:Y:S01]  /*29f0*/  FENCE.VIEW.ASYNC.S ;  /* 0x00000000000073c6 */ /* 0x004ea20000000000 */
[----:B------:R-:W-:Y:S01]  /*2a00*/  SEL R11, R11, RZ, P1 ;  /* 0x000000ff0b0b7207 */ /* 0x000fe20000800000 */
[----:B--2---:R2:W-:Y:S01]  /*2a10*/  SYNCS.ARRIVE.TRANS64.RED.A1T0 RZ, [R0+URZ], RZ ;  /* 0x000000ff00ff79a7 */ /* 0x0045e200081004ff */
[----:B-1----:R-:W-:-:S02]  /*2a20*/  LOP3.LUT P3, RZ, R6, 0x1, RZ, 0xc0, !PT ;  /* 0x0000000106ff7812 */ /* 0x002fc4000786c0ff */
[----:B------:R-:W-:-:S04]  /*2a30*/  SEL R5, RZ, 0x1, P1 ;  /* 0x00000001ff057807 */ /* 0x000fc80000800000 */
[----:B------:R-:W-:Y:S02]  /*2a40*/  LOP3.LUT R10, R10, R5, RZ, 0x3c, !PT ;  /* 0x000000050a0a7212 */ /* 0x000fe400078e3cff */
[----:B--2---:R-:W-:-:S04]  /*2a50*/  SEL R0, RZ, 0x1, P0 ;  /* 0x00000001ff007807 */ /* 0x004fc80000000000 */
[----:B------:R-:W-:Y:S01]  /*2a60*/  LOP3.LUT R9, R9, R0, RZ, 0x3c, !PT ;  /* 0x0000000009097212 */ /* 0x000fe200078e3cff */
[----:B------:R-:W-:Y:S06]  /*2a70*/  @P3 BRA `(.L_x_46) ;  /* 0xfffffffc002c3947 */ /* 0x000fec000383ffff */
[----:B------:R-:W-:Y:S01]  /*2a80*/  ULEA UR5, UR6, UR37, 0x3 ;  /* 0x0000002506057291 */ /* 0x000fe2000f8e18ff */
[----:B------:R-:W-:-:S08]  /*2a90*/  SHF.L.U32 R3, R12, 0x1f, RZ ;  /* 0x0000001f0c037819 */ /* 0x000fd000000006ff */
[----:B------:R-:W1:Y:S02]  /*2aa0*/  SYNCS.PHASECHK.TRANS64 P0, [UR5+0xc0], R3 ;  /* 0x0000c003ff0075a7 */ /* 0x000e640008001005 */
[----:B-1----:R-:W-:Y:S05]  /*2ab0*/  @P0 BRA `(.L_x_47) ;  /* 0x0000000000080947 */ /* 0x002fea0003800000 */
[----:B------:R-:W1:Y:S02]  /*2ac0*/  SYNCS.PHASECHK.TRANS64.TRYWAIT P0, [UR5+0xc0], R3 ;  /* 0x0000c003ff0075a7 */ /* 0x000e640008001105 */
[----:B-1----:R-:W-:Y:S05]  /*2ad0*/  @!P0 BRA `(.L_x_48) ;  /* 0x0000005800108947 */ /* 0x002fea0003800000 */
.L_x_47:
[----:B------:R-:W-:-:S04]  /*2ae0*/  UIADD3 UR4, UPT, UPT, UR6, 0x1, URZ ;  /* 0x0000000106047890 */ /* 0x000fc8000fffe0ff */
[----:B------:R-:W-:-:S04]  /*2af0*/  UISETP.NE.AND UP0, UPT, UR4, 0x2, UPT ;  /* 0x000000020400788c */ /* 0x000fc8000bf05270 */
[----:B------:R-:W-:Y:S02]  /*2b00*/  USEL UR7, URZ, 0x1, UP0 ;  /* 0x00000001ff077887 */ /* 0x000fe40008000000 */
[----:B------:R-:W-:-:S04]  /*2b10*/  USEL UR4, UR4, URZ, UP0 ;  /* 0x000000ff04047287 */ /* 0x000fc80008000000 */
[----:B------:R-:W-:Y:S01]  /*2b20*/  ULEA UR4, UR4, UR37, 0x3 ;  /* 0x0000002504047291 */ /* 0x000fe2000f8e18ff */
[----:B-1----:R-:W-:-:S04]  /*2b30*/  LOP3.LUT R3, R12, UR7, RZ, 0x3c, !PT ;  /* 0x000000070c037c12 */ /* 0x002fc8000f8e3cff */
[----:B------:R-:W-:-:S04]  /*2b40*/  SHF.L.U32 R0, R3, 0x1f, RZ ;  /* 0x0000001f03007819 */ /* 0x000fc800000006ff */
[----:B------:R-:W1:Y:S02]  /*2b50*/  SYNCS.PHASECHK.TRANS64 P0, [UR4+0xc0], R0 ;  /* 0x0000c000ff0075a7 */ /* 0x000e640008001004 */
[----:B-1----:R-:W-:Y:S05]  /*2b60*/  @P0 EXIT ;  /* 0x000000000000094d */ /* 0x002fea0003800000 */
[----:B------:R-:W-:Y:S02]  /*2b70*/  SHF.L.U32 R3, R3, 0x1f, RZ ;  /* 0x0000001f03037819 */ /* 0x000fe400000006ff */
[----:B------:R-:W-:-:S07]  /*2b80*/  MOV R0, UR4 ;  /* 0x0000000400007c02 */ /* 0x000fce0008000f00 */
.L_x_49:
[----:B-1----:R1:W2:Y:S02]  /*2b90*/  SYNCS.PHASECHK.TRANS64.TRYWAIT P0, [R0+URZ+0xc0], R3 ;  /* 0x0000c003000075a7 */ /* 0x0022a400080011ff */
[----:B--2---:R-:W-:Y:S05]  /*2ba0*/  @!P0 NANOSLEEP.SYNCS 0x989680 ;  /* 0x009896800000895d */ /* 0x004fea0003900000 */
[----:B------:R-:W2:Y:S02]  /*2bb0*/  @!P0 SYNCS.PHASECHK.TRANS64 P0, [R0+URZ+0xc0], R3 ;  /* 0x0000c003000085a7 */ /* 0x000ea400080010ff */
[----:B--2---:R-:W-:Y:S05]  /*2bc0*/  @P0 EXIT ;  /* 0x000000000000094d */ /* 0x004fea0003800000 */
[----:B------:R-:W-:Y:S05]  /*2bd0*/  BRA `(.L_x_49) ;  /* 0xfffffffc00ec7947 */ /* 0x000fea000383ffff */
.L_x_42:
[----:B------:R-:W-:-:S09]  /*2be0*/  UISETP.NE.AND UP1, UPT, UR8, URZ, UPT ;  /* 0x000000ff0800728c */ /* 0x000fd2000bf25270 */
[----:B------:R-:W-:Y:S05]  /*2bf0*/  BRA.U UP1, `(.L_x_50) ;  /* 0x0000000d01947547 */ /* 0x000fea000b800000 */
[----:B------:R-:W-:Y:S01]  /*2c00*/  UMOV UR4, 0x40 ;  /* 0x0000004000047882 */ /* 0x000fe20000000000 */
[----:B------:R-:W-:Y:S01]  /*2c10*/  NOP ;  /* 0x0000000000007918 */ /* 0x000fe20000000000 */
[----:B------:R-:W-:Y:S01]  /*2c20*/  ULEA UR4, UR37, UR4, 0x18 ;  /* 0x0000000425047291 */ /* 0x000fe2000f8ec0ff */
[----:B------:R-:W-:Y:S02]  /*2c30*/  UMOV UR5, 0x400 ;  /* 0x0000040000057882 */ /* 0x000fe40000000000 */
[----:B------:R-:W-:-:S06]  /*2c40*/  ULEA UR37, UR37, UR5, 0x18 ;  /* 0x0000000525257291 */ /* 0x000fcc000f8ec0ff */
[----:B------:R-:W1:Y:S02]  /*2c50*/  LDS.U8 R0, [UR4+0x1c] ;  /* 0x00001c04ff007984 */ /* 0x000e640008000000 */
[----:B-1----:R-:W-:-:S13]  /*2c60*/  ISETP.NE.AND P0, PT, R0, RZ, PT ;  /* 0x000000ff0000720c */ /* 0x002fda0003f05270 */
[----:B------:R-:W-:Y:S05]  /*2c70*/  @P0 BRA `(.L_x_51) ;  /* 0x0000000000580947 */ /* 0x000fea0003800000 */
[----:B------:R-:W-:-:S13]  /*2c80*/  ELECT P0, URZ, PT ;  /* 0x0000000000ff782f */ /* 0x000fda0003800000 */
[----:B------:R-:W-:Y:S05]  /*2c90*/  @!P0 BRA `(.L_x_52) ;  /* 0x0000000000608947 */ /* 0x000fea0003800000 */
[----:B------:R-:W-:Y:S01]  /*2ca0*/  UMOV UR5, 0x10 ;  /* 0x0000001000057882 */ /* 0x000fe20000000000 */
[----:B------:R-:W-:Y:S01]  /*2cb0*/  HFMA2 R0, -RZ, RZ, 0, 5.9604644775390625e-08 ;  /* 0x00000001ff007431 */ /* 0x000fe200000001ff */
[----:B------:R-:W-:-:S03]  /*2cc0*/  MOV R2, 0xffff ;  /* 0x0000ffff00027802 */ /* 0x000fc60000000f00 */
[----:B------:R-:W-:Y:S04]  /*2cd0*/  DEPBAR.LE SB1, 0x36 ;  /* 0x00009d800000791a */ /* 0x000fe80000000000 */
[----:B------:R-:W1:Y:S02]  /*2ce0*/  UTCATOMSWS.FIND_AND_SET.ALIGN UP0, UR5, UR5 ;  /* 0x00000005000575e3 */ /* 0x000e640008000800 */
[----:B-1----:R-:W-:Y:S01]  /*2cf0*/  MOV R3, UR5 ;  /* 0x0000000500037c02 */ /* 0x002fe20008000f00 */
[----:B------:R-:W-:Y:S06]  /*2d00*/  BRA.U UP0, `(.L_x_53) ;  /* 0x0000000100187547 */ /* 0x000fec000b800000 */
.L_x_54:
[----:B------:R-:W-:Y:S05]  /*2d10*/  NANOSLEEP 0x64 ;  /* 0x000000640000795d */ /* 0x000fea0003800000 */
[----:B------:R-:W-:-:S05]  /*2d20*/  UMOV UR5, 0x10 ;  /* 0x0000001000057882 */ /* 0x000fca0000000000 */
[----:B------:R-:W-:Y:S04]  /*2d30*/  DEPBAR.LE SB1, 0x36 ;  /* 0x00009d800000791a */ /* 0x000fe80000000000 */
[----:B------:R-:W1:Y:S02]  /*2d40*/  UTCATOMSWS.FIND_AND_SET.ALIGN UP0, UR5, UR5 ;  /* 0x00000005000575e3 */ /* 0x000e640008000800 */
[----:B-1----:R-:W-:Y:S01]  /*2d50*/  MOV R3, UR5 ;  /* 0x0000000500037c02 */ /* 0x002fe20008000f00 */
[----:B------:R-:W-:Y:S05]  /*2d60*/  BRA.U !UP0, `(.L_x_54) ;  /* 0xfffffffd08e87547 */ /* 0x000fea000b83ffff */
.L_x_53:
[-C--:B------:R-:W-:Y:S02]  /*2d70*/  SHF.L.U32 R2, R2, R3.reuse, RZ ;  /* 0x0000000302027219 */ /* 0x080fe400000006ff */
[----:B------:R-:W-:Y:S01]  /*2d80*/  SHF.L.U32 R0, R0, R3, RZ ;  /* 0x0000000300007219 */ /* 0x000fe200000006ff */
[----:B------:R-:W-:Y:S02]  /*2d90*/  IMAD.SHL.U32 R3, R3, 0x20, RZ ;  /* 0x0000002003037824 */ /* 0x000fe400078e00ff */
[----:B------:R1:W-:Y:S04]  /*2da0*/  ATOMS.OR RZ, [UR4+0x14], R2 ;  /* 0x00001402ffff798c */ /* 0x0003e8000b000004 */
[----:B------:R1:W-:Y:S04]  /*2db0*/  ATOMS.OR RZ, [UR4+0x18], R0 ;  /* 0x00001800ffff798c */ /* 0x0003e8000b000004 */
[----:B------:R1:W-:Y:S01]  /*2dc0*/  STS [UR37+0x160], R3 ;  /* 0x00016003ff007988 */ /* 0x0003e20008000825 */
[----:B------:R-:W-:Y:S05]  /*2dd0*/  BRA `(.L_x_52) ;  /* 0x0000000000107947 */ /* 0x000fea0003800000 */
.L_x_51:
[----:B------:R-:W-:Y:S02]  /*2de0*/  MOV R0, 0xffffffff ;  /* 0xffffffff00007802 */ /* 0x000fe40000000f00 */
[----:B------:R-:W-:-:S03]  /*2df0*/  MOV R2, 0x2e20 ;  /* 0x00002e2000027802 */ /* 0x000fc60000000f00 */
[----:B------:R1:W-:Y:S04]  /*2e00*/  STS [UR37+0x160], R0 ;  /* 0x00016000ff007988 */ /* 0x0003e80008000825 */
[----:B-1-3-5:R-:W-:Y:S05]  /*2e10*/  CALL.REL.NOINC `($__internal_1_$__cuda_sm10x_tcgen05_guardrail_trap_phase_invalid_during_alloc) ;  /* 0x0000005c00587944 */ /* 0x02afea0003c00000 */
.L_x_52:
[----:B------:R-:W-:Y:S05]  /*2e20*/  WARPSYNC.ALL ;  /* 0x0000000000007948 */ /* 0x000fea0003800000 */
[----:B------:R-:W2:Y:S01]  /*2e30*/  S2UR UR6, SR_CgaCtaId ;  /* 0x00000000000679c3 */ /* 0x000ea20000008800 */
[----:B------:R-:W-:Y:S01]  /*2e40*/  UMOV UR4, 0x400 ;  /* 0x0000040000047882 */ /* 0x000fe20000000000 */
[----:B------:R-:W-:-:S06]  /*2e50*/  NOP ;  /* 0x0000000000007918 */ /* 0x000fcc0000000000 */
[----:B------:R-:W-:Y:S06]  /*2e60*/  BAR.ARV 0x6, 0xa0 ;  /* 0x0182800000007b1d */ /* 0x000fec0000002000 */
[----:B------:R-:W4:Y:S01]  /*2e70*/  LDCU UR7, c[0x0][0x38c] ;  /* 0x00007180ff0777ac */ /* 0x000f220008000800 */
[----:B------:R-:W-:Y:S01]  /*2e80*/  IMAD.MOV.U32 R11, RZ, RZ, 0x1 ;  /* 0x00000001ff0b7424 */ /* 0x000fe200078e00ff */
[----:B------:R-:W-:Y:S01]  /*2e90*/  CS2R R8, SRZ ;  /* 0x0000000000087805 */ /* 0x000fe2000001ff00 */
[----:B------:R-:W-:Y:S01]  /*2ea0*/  IMAD.MOV.U32 R10, RZ, RZ, RZ ;  /* 0x000000ffff0a7224 */ /* 0x000fe200078e00ff */
[----:B------:R-:W-:Y:S01]  /*2eb0*/  UMOV UR18, URZ ;  /* 0x000000ff00127c82 */ /* 0x000fe20008000000 */
[----:B------:R-:W-:Y:S01]  /*2ec0*/  UMOV UR17, URZ ;  /* 0x000000ff00117c82 */ /* 0x000fe20008000000 */
[----:B------:R-:W-:Y:S01]  /*2ed0*/  UMOV UR22, 0x0 ;  /* 0x0000000000167882 */ /* 0x000fe20000000000 */
[----:B------:R-:W-:Y:S01]  /*2ee0*/  UMOV UR23, 0x4200490 ;  /* 0x0420049000177882 */ /* 0x000fe20000000000 */
[----:B------:R-:W-:Y:S01]  /*2ef0*/  UMOV UR20, 0x0 ;  /* 0x0000000000147882 */ /* 0x000fe20000000000 */
[----:B------:R-:W-:Y:S01]  /*2f00*/  UMOV UR21, 0x4200490 ;  /* 0x0420049000157882 */ /* 0x000fe20000000000 */
[----:B--2---:R-:W-:Y:S01]  /*2f10*/  ULEA UR6, UR6, UR4, 0x18 ;  /* 0x0000000406067291 */ /* 0x004fe2000f8ec0ff */
[----:B------:R-:W2:Y:S03]  /*2f20*/  LDCU UR4, c[0x0][0x38c] ;  /* 0x00007180ff0477ac */ /* 0x000ea60008000800 */
[----:B------:R-:W-:-:S02]  /*2f30*/  UIADD3 UR11, UPT, UPT, UR6, 0x4400, URZ ;  /* 0x00004400060b7890 */ /* 0x000fc4000fffe0ff */
[----:B----4-:R-:W-:-:S03]  /*2f40*/  UIADD3 UR7, UPT, UPT, UR7, 0x1f, URZ ;  /* 0x0000001f07077890 */ /* 0x010fc6000fffe0ff */
[----:B-1----:R-:W1:Y:S01]  /*2f50*/  LDS R0, [UR6+0x160] ;  /* 0x00016006ff007984 */ /* 0x002e620008000800 */
[----:B------:R-:W-:Y:S02]  /*2f60*/  UIADD3 UR12, UPT, UPT, UR6, 0xa400, URZ ;  /* 0x0000a400060c7890 */ /* 0x000fe4000fffe0ff */
[----:B------:R-:W-:Y:S02]  /*2f70*/  USHF.R.S32.HI UR5, URZ, 0x1f, UR7 ;  /* 0x0000001fff057899 */ /* 0x000fe40008011407 */
[----:B------:R-:W-:Y:S02]  /*2f80*/  USHF.R.U32.HI UR11, URZ, 0x4, UR11 ;  /* 0x00000004ff0b7899 */ /* 0x000fe4000801160b */
[----:B------:R-:W-:Y:S02]  /*2f90*/  ULEA.HI UR5, UR5, UR7, URZ, 0x5 ;  /* 0x0000000705057291 */ /* 0x000fe4000f8f28ff */
[----:B------:R-:W-:Y:S02]  /*2fa0*/  USHF.R.U32.HI UR12, URZ, 0x4, UR12 ;  /* 0x00000004ff0c7899 */ /* 0x000fe4000801160c */
[----:B------:R-:W-:-:S02]  /*2fb0*/  USHF.R.S32.HI UR5, URZ, 0x5, UR5 ;  /* 0x00000005ff057899 */ /* 0x000fc40008011405 */
[----:B------:R-:W-:Y:S02]  /*2fc0*/  ULOP3.LUT UR11, UR11, 0x3fff, URZ, 0xc0, !UPT ;  /* 0x00003fff0b0b7892 */ /* 0x000fe4000f8ec0ff */
[----:B------:R-:W-:Y:S02]  /*2fd0*/  UISETP.LT.AND UP0, UPT, UR5, 0x1, UPT ;  /* 0x000000010500788c */ /* 0x000fe4000bf01270 */
[----:B------:R-:W-:Y:S02]  /*2fe0*/  ULOP3.LUT UR12, UR12, 0x3fff, URZ, 0xc0, !UPT ;  /* 0x00003fff0c0c7892 */ /* 0x000fe4000f8ec0ff */
[----:B------:R-:W-:Y:S02]  /*2ff0*/  USEL UR10, UR5, 0x1, !UP0 ;  /* 0x00000001050a7887 */ /* 0x000fe4000c000000 */
[----:B------:R-:W-:Y:S02]  /*3000*/  ULOP3.LUT UR11, UR11, 0x10000, URZ, 0xfc, !UPT ;  /* 0x000100000b0b7892 */ /* 0x000fe4000f8efcff */
[----:B------:R-:W-:-:S02]  /*3010*/  ULOP3.LUT UR12, UR12, 0x10000, URZ, 0xfc, !UPT ;  /* 0x000100000c0c7892 */ /* 0x000fc4000f8efcff */
[----:B------:R-:W-:Y:S02]  /*3020*/  UIADD3 UR10, UPT, UPT, -UR10, URZ, URZ ;  /* 0x000000ff0a0a7290 */ /* 0x000fe4000fffe1ff */
[----:B--2---:R-:W-:Y:S01]  /*3030*/  UISETP.GE.AND UP3, UPT, UR4, 0x1, UPT ;  /* 0x000000010400788c */ /* 0x004fe2000bf66270 */
[----:B-1----:R-:W-:-:S15]  /*3040*/  R2UR UR19, R0 ;  /* 0x00000000001372ca */ /* 0x002fde00000e0000 */
.L_x_61:
[----:B------:R-:W-:Y:S02]  /*3050*/  LEA R0, R10, UR6, 0x3 ;  /* 0x000000060a007c11 */ /* 0x000fe4000f8e18ff */
[----:B------:R-:W-:Y:S02]  /*3060*/  SHF.L.U32 R5, R9, 0x1f, RZ ;  /* 0x0000001f09057819 */ /* 0x000fe400000006ff */
[----:B------:R-:W-:Y:S01]  /*3070*/  PLOP3.LUT P0, PT, PT, PT, UP3, 0x80, 0x8 ;  /* 0x000000000008781c */ /* 0x000fe20003f0f038 */
[----:B------:R-:W-:Y:S01]  /*3080*/  VIADD R3, R0, 0xc0 ;  /* 0x000000c000037836 */ /* 0x000fe20000000000 */
[----:B-1----:R-:W1:Y:S02]  /*3090*/  SYNCS.PHASECHK.TRANS64.TRYWAIT P1, [R0+URZ+0xb0], R5 ;  /* 0x0000b005000075a7 */ /* 0x002e6400080211ff */
[----:B-1--4-:R-:W-:Y:S09]  /*30a0*/  @!P1 BRA `(.L_x_55) ;  /* 0x0000005000b49947 */ /* 0x012ff20003800000 */
.L_x_152:
[----:B------:R-:W-:Y:S01]  /*30b0*/  LEA R4, R10, UR6, 0x4 ;  /* 0x000000060a047c11 */ /* 0x000fe2000f8e20ff */
[----:B------:R-:W-:Y:S01]  /*30c0*/  @UP3 ULEA UR4, UR17, UR6, 0x3 ;  /* 0x0000000611043291 */ /* 0x000fe2000f8e18ff */
[----:B------:R-:W-:Y:S01]  /*30d0*/  PLOP3.LUT P2, PT, PT, PT, PT, 0x80, 0x8 ;  /* 0x000000000008781c */ /* 0x000fe20003f4f070 */
[----:B------:R-:W-:Y:S01]  /*30e0*/  ULEA UR8, UR18, UR6, 0x3 ;  /* 0x0000000612087291 */ /* 0x000fe2000f8e18ff */
[----:B------:R-:W-:Y:S02]  /*30f0*/  PRMT R3, RZ, 0x654, R3 ;  /* 0x00000654ff037816 */ /* 0x000fe40000000003 */
[----:B-1----:R-:W1:Y:S01]  /*3100*/  LDS.128 R4, [R4+0x140] ;  /* 0x0001400004047984 */ /* 0x002e620000000c00 */
[----:B------:R-:W-:Y:S02]  /*3110*/  @P0 SHF.L.U32 R2, R8, 0x1f, RZ ;  /* 0x0000001f08020819 */ /* 0x000fe400000006ff */
[----:B------:R-:W-:Y:S01]  /*3120*/  SHF.L.U32 R0, R11, 0x1f, RZ ;  /* 0x0000001f0b007819 */ /* 0x000fe200000006ff */
[----:B------:R-:W-:Y:S01]  /*3130*/  @!PT LDS RZ, [RZ] ;  /* 0x00000000fffff984 */ /* 0x000fe20000000800 */
[----:B------:R-:W-:Y:S01]  /*3140*/  @!PT LDS RZ, [RZ] ;  /* 0x00000000fffff984 */ /* 0x000fe20000000800 */
[----:B------:R-:W-:Y:S01]  /*3150*/  @!PT LDS RZ, [RZ] ;  /* 0x00000000fffff984 */ /* 0x000fe20000000800 */
[----:B------:R-:W-:Y:S01]  /*3160*/  @!PT LDS RZ, [RZ] ;  /* 0x00000000fffff984 */ /* 0x000fe20000000800 */
[----:B------:R2:W-:Y:S06]  /*3170*/  MEMBAR.ALL.CTA ;  /* 0x0000000000007992 */ /* 0x0005ec0000008000 */
[----:B--2---:R-:W2:Y:S02]  /*3180*/  FENCE.VIEW.ASYNC.S ;  /* 0x00000000000073c6 */ /* 0x004ea40000000000 */
[----:B--2---:R2:W-:Y:S01]  /*3190*/  SYNCS.ARRIVE.TRANS64.RED.A1T0 RZ, [R3+URZ], RZ ;  /* 0x000000ff03ff79a7 */ /* 0x0045e200081004ff */
[----:B------:R2:W4:Y:S01]  /*31a0*/  @P0 SYNCS.PHASECHK.TRANS64.TRYWAIT P2, [UR4], R2 ;  /* 0x00000002ff0005a7 */ /* 0x0005220008041104 */
[----:B------:R-:W-:Y:S01]  /*31b0*/  ULEA.HI UR4, UR18, UR18, URZ, 0x1 ;  /* 0x0000001212047291 */ /* 0x000fe2000f8f08ff */
[----:B-1----:R-:W-:-:S03]  /*31c0*/  LOP3.LUT P1, RZ, R6, 0x1, RZ, 0xc0, !PT ;  /* 0x0000000106ff7812 */ /* 0x002fc6000782c0ff */
[----:B------:R-:W-:Y:S02]  /*31d0*/  USHF.L.U32 UR9, UR4, 0x6, URZ ;  /* 0x0000000604097899 */ /* 0x000fe400080006ff */
[----:B------:R-:W-:Y:S02]  /*31e0*/  ULOP3.LUT UR4, UR4, 0xffe, URZ, 0xc0, !UPT ;  /* 0x00000ffe04047892 */ /* 0x000fe4000f8ec0ff */
[----:B------:R-:W-:Y:S02]  /*31f0*/  ULOP3.LUT UR9, UR9, 0xffffff80, URZ, 0xc0, !UPT ;  /* 0xffffff8009097892 */ /* 0x000fe4000f8ec0ff */
[----:B------:R-:W-:Y:S02]  /*3200*/  UIADD3 UR4, UPT, UPT, -UR4, UR18, URZ ;  /* 0x0000001204047290 */ /* 0x000fe4000fffe1ff */
[----:B------:R-:W-:Y:S01]  /*3210*/  UIADD3 UR9, UPT, UPT, UR19, UR9, URZ ;  /* 0x0000000913097290 */ /* 0x000fe2000fffe0ff */
[----:B------:R-:W1:Y:S03]  /*3220*/  SYNCS.PHASECHK.TRANS64.TRYWAIT P0, [UR8+0xf0], R0 ;  /* 0x0000f000ff0075a7 */ /* 0x000e660008001108 */
[----:B------:R-:W-:Y:S01]  /*3230*/  ULEA UR9, UR4, UR9, 0x14 ;  /* 0x0000000904097291 */ /* 0x000fe2000f8ea0ff */
[----:B-12-4-:R-:W-:Y:S11]  /*3240*/  @!P0 BRA `(.L_x_56) ;  /* 0x0000005000608947 */ /* 0x016ff60003800000 */
.L_x_154:
[----:B------:R-:W-:Y:S01]  /*3250*/  IADD3 R10, PT, PT, R10, 0x1, RZ ;  /* 0x000000010a0a7810 */ /* 0x000fe20007ffe0ff */
[----:B------:R-:W-:Y:S06]  /*3260*/  BRA.U !UP3, `(.L_x_57) ;  /* 0x000000010b987547 */ /* 0x000fec000b800000 */
[----:B------:R-:W-:Y:S01]  /*3270*/  UPLOP3.LUT UP4, UPT, UPT, UPT, UPT, 0x40, 0x4 ;  /* 0x000000000004789c */ /* 0x000fe20003f8e870 */
[----:B------:R-:W-:Y:S01]  /*3280*/  UMOV UR16, UR10 ;  /* 0x0000000a00107c82 */ /* 0x000fe20008000000 */
[----:B------:R-:W-:Y:S01]  /*3290*/  UMOV UR15, UR5 ;  /* 0x00000005000f7c82 */ /* 0x000fe20008000000 */
[----:B------:R-:W-:-:S08]  /*32a0*/  UMOV UR14, UR17 ;  /* 0x00000011000e7c82 */ /* 0x000fd00008000000 */
.L_x_60:
[----:B------:R-:W-:Y:S02]  /*32b0*/  UIADD3 UR16, UPT, UPT, UR16, 0x1, URZ ;  /* 0x0000000110107890 */ /* 0x000fe4000fffe0ff */
[----:B--2---:R-:W-:Y:S02]  /*32c0*/  ULEA UR7, UR14, UR6, 0x3 ;  /* 0x000000060e077291 */ /* 0x004fe4000f8e18ff */
[----:B------:R-:W-:Y:S01]  /*32d0*/  UISETP.NE.AND UP0, UPT, UR16, URZ, UPT ;  /* 0x000000ff1000728c */ /* 0x000fe2000bf05270 */
[----:B----4-:R-:W-:Y:S10]  /*32e0*/  @P2 BRA `(.L_x_58) ;  /* 0x00000000000c2947 */ /* 0x010ff40003800000 */
[----:B-1----:R-:W-:Y:S04]  /*32f0*/  SHF.L.U32 R3, R8, 0x1f, RZ ;  /* 0x0000001f08037819 */ /* 0x002fe800000006ff */
[----:B------:R-:W1:Y:S02]  /*3300*/  SYNCS.PHASECHK.TRANS64.TRYWAIT P0, [UR7], R3 ;  /* 0x00000003ff0075a7 */ /* 0x000e640008001107 */
[----:B-1----:R-:W-:Y:S05]  /*3310*/  @!P0 BRA `(.L_x_59) ;  /* 0x0000005000448947 */ /* 0x002fea0003800000 */
.L_x_58:
[----:B------:R-:W-:Y:S01]  /*3320*/  UISETP.NE.AND UP1, UPT, UR15, 0x1, UPT ;  /* 0x000000010f00788c */ /* 0x000fe2000bf25270 */
[----:B------:R-:W-:Y:S01]  /*3330*/  PLOP3.LUT P2, PT, PT, PT, PT, 0x80, 0x8 ;  /* 0x000000000008781c */ /* 0x000fe20003f4f070 */
[----:B------:R-:W-:Y:S02]  /*3340*/  UIADD3 UR17, UPT, UPT, UR14, 0x1, URZ ;  /* 0x000000010e117890 */ /* 0x000fe4000fffe0ff */
[----:B------:R-:W-:Y:S02]  /*3350*/  ULEA UR24, UR14, UR12, 0x9 ;  /* 0x0000000c0e187291 */ /* 0x000fe4000f8e48ff */
[----:B------:R-:W-:Y:S01]  /*3360*/  UISETP.NE.AND UP2, UPT, UR17, 0x6, UPT ;  /* 0x000000061100788c */ /* 0x000fe2000bf45270 */
[----:B------:R-:W-:Y:S01]  /*3370*/  PLOP3.LUT P0, PT, PT, PT, UP1, 0x80, 0x8 ;  /* 0x000000000008781c */ /* 0x000fe20003f0f018 */
[----:B------:R-:W-:Y:S02]  /*3380*/  ULEA UR26, UR14, UR11, 0x8 ;  /* 0x0000000b0e1a7291 */ /* 0x000fe4000f8e40ff */
[----:B------:R-:W-:Y:S02]  /*3390*/  USEL UR13, URZ, 0x1, UP2 ;  /* 0x00000001ff0d7887 */ /* 0x000fe40009000000 */
[----:B------:R-:W-:Y:S02]  /*33a0*/  USEL UR17, UR17, URZ, UP2 ;  /* 0x000000ff11117287 */ /* 0x000fe40009000000 */
[----:B------:R-:W-:Y:S02]  /*33b0*/  UIADD3 UR30, UPT, UPT, UR24, 0x2, URZ ;  /* 0x00000002181e7890 */ /* 0x000fe4000fffe0ff */
[----:B------:R-:W-:Y:S01]  /*33c0*/  @UP1 ULEA UR4, UR17, UR6, 0x3 ;  /* 0x0000000611041291 */ /* 0x000fe2000f8e18ff */
[----:B------:R-:W-:Y:S01]  /*33d0*/  LOP3.LUT R8, R8, UR13, RZ, 0x3c, !PT ;  /* 0x0000000d08087c12 */ /* 0x000fe2000f8e3cff */
[----:B------:R-:W-:Y:S02]  /*33e0*/  UIADD3 UR28, UPT, UPT, UR26, 0x2, URZ ;  /* 0x000000021a1c7890 */ /* 0x000fe4000fffe0ff */
[----:B------:R-:W-:Y:S01]  /*33f0*/  UIADD3 UR7, UPT, UPT, UR7, 0x30, URZ ;  /* 0x0000003007077890 */ /* 0x000fe2000fffe0ff */
[----:B-1----:R-:W-:Y:S01]  /*3400*/  @P0 SHF.L.U32 R0, R8, 0x1f, RZ ;  /* 0x0000001f08000819 */ /* 0x002fe200000006ff */
[----:B------:R-:W-:Y:S01]  /*3410*/  UMOV UR25, 0x80004020 ;  /* 0x8000402000197882 */ /* 0x000fe20000000000 */
[----:B------:R-:W-:Y:S01]  /*3420*/  UMOV UR27, 0x80004020 ;  /* 0x80004020001b7882 */ /* 0x000fe20000000000 */
[----:B------:R-:W-:Y:S01]  /*3430*/  UMOV UR31, 0x80004020 ;  /* 0x80004020001f7882 */ /* 0x000fe20000000000 */
[----:B------:R2:W4:Y:S01]  /*3440*/  @P0 SYNCS.PHASECHK.TRANS64.TRYWAIT P2, [UR4], R0 ;  /* 0x00000000ff0005a7 */ /* 0x0005220008041104 */
[----:B------:R-:W-:Y:S01]  /*3450*/  UIADD3 UR15, UPT, UPT, UR15, -0x1, URZ ;  /* 0xffffffff0f0f7890 */ /* 0x000fe2000fffe0ff */
[----:B------:R2:W-:Y:S01]  /*3460*/  UTCHMMA gdesc[UR26], gdesc[UR24], tmem[UR9], tmem[UR22], idesc[UR23], UP4 ;  /* 0x00ff16181a0075ea */ /* 0x0005e2000a000009 */
[----:B------:R-:W-:Y:S01]  /*3470*/  UPLOP3.LUT UP4, UPT, UPT, UPT, UPT, 0x80, 0x8 ;  /* 0x000000000008789c */ /* 0x000fe20003f8f070 */
[----:B------:R-:W-:Y:S01]  /*3480*/  UMOV UR29, 0x80004020 ;  /* 0x80004020001d7882 */ /* 0x000fe20000000000 */
[----:B------:R-:W-:Y:S01]  /*3490*/  UMOV UR14, UR17 ;  /* 0x00000011000e7c82 */ /* 0x000fe20008000000 */
[----:B------:R2:W-:Y:S01]  /*34a0*/  UTCHMMA gdesc[UR28], gdesc[UR30], tmem[UR9], tmem[UR20], idesc[UR21], UPT ;  /* 0x00ff141e1c0075ea */ /* 0x0005e2000b800009 */
[----:B------:R2:W-:Y:S01]  /*34b0*/  UTCBAR [UR7], URZ ;  /* 0x000000ff070073e9 */ /* 0x0005e200080000ff */
[----:B------:R-:W-:Y:S06]  /*34c0*/  BRA.U UP0, `(.L_x_60) ;  /* 0xfffffffd00787547 */ /* 0x000fec000b83ffff */
.L_x_57:
[----:B------:R-:W-:Y:S01]  /*34d0*/  UIADD3 UR18, UPT, UPT, UR18, 0x1, URZ ;  /* 0x0000000112127890 */ /* 0x000fe2000fffe0ff */
[C---:B------:R-:W-:Y:S01]  /*34e0*/  ISETP.NE.AND P0, PT, R10.reuse, 0x2, PT ;  /* 0x000000020a00780c */ /* 0x040fe20003f05270 */
[----:B------:R-:W-:Y:S02]  /*34f0*/  UIADD3 UR8, UPT, UPT, UR8, 0xd0, URZ ;  /* 0x000000d008087890 */ /* 0x000fe4000fffe0ff */
[----:B------:R-:W-:Y:S01]  /*3500*/  UISETP.NE.AND UP0, UPT, UR18, 0x4, UPT ;  /* 0x000000041200788c */ /* 0x000fe2000bf05270 */
[----:B-12---:R-:W-:Y:S02]  /*3510*/  SEL R0, RZ, 0x1, P0 ;  /* 0x00000001ff007807 */ /* 0x006fe40000000000 */
[----:B------:R-:W-:Y:S01]  /*3520*/  SEL R10, R10, RZ, P0 ;  /* 0x000000ff0a0a7207 */ /* 0x000fe20000000000 */
[----:B------:R-:W-:Y:S01]  /*3530*/  USEL UR4, URZ, 0x1, UP0 ;  /* 0x00000001ff047887 */ /* 0x000fe20008000000 */
[----:B------:R-:W-:Y:S01]  /*3540*/  LOP3.LUT R9, R9, R0, RZ, 0x3c, !PT ;  /* 0x0000000009097212 */ /* 0x000fe200078e3cff */
[----:B------:R-:W-:Y:S01]  /*3550*/  USEL UR18, UR18, URZ, UP0 ;  /* 0x000000ff12127287 */ /* 0x000fe20008000000 */
[----:B------:R1:W-:Y:S03]  /*3560*/  UTCBAR [UR8], URZ ;  /* 0x000000ff080073e9 */ /* 0x0003e600080000ff */
[----:B------:R-:W-:Y:S01]  /*3570*/  LOP3.LUT R11, R11, UR4, RZ, 0x3c, !PT ;  /* 0x000000040b0b7c12 */ /* 0x000fe2000f8e3cff */
[----:B------:R-:W-:Y:S07]  /*3580*/  @P1 BRA `(.L_x_61) ;  /* 0xfffffff800b01947 */ /* 0x000fee000383ffff */
[----:B------:R-:W2:Y:S01]  /*3590*/  S2UR UR4, SR_CgaCtaId ;  /* 0x00000000000479c3 */ /* 0x000ea20000008800 */
[----:B------:R-:W-:Y:S01]  /*35a0*/  ELECT P0, URZ, PT ;  /* 0x0000000000ff782f */ /* 0x000fe20003800000 */
[----:B------:R-:W-:Y:S01]  /*35b0*/  IMAD.MOV.U32 R0, RZ, RZ, 0x1 ;  /* 0x00000001ff007424 */ /* 0x000fe200078e00ff */
[----:B------:R-:W-:Y:S01]  /*35c0*/  UIADD3 UR6, UPT, UPT, UR6, 0xf0, URZ ;  /* 0x000000f006067890 */ /* 0x000fe2000fffe0ff */
[----:B------:R-:W-:Y:S01]  /*35d0*/  SHF.L.U32 R3, R11, 0x1f, RZ ;  /* 0x0000001f0b037819 */ /* 0x000fe200000006ff */
[----:B------:R-:W-:-:S03]  /*35e0*/  UMOV UR5, 0x40 ;  /* 0x0000004000057882 */ /* 0x000fc60000000000 */
[----:B------:R-:W-:Y:S01]  /*35f0*/  UVIRTCOUNT.DEALLOC.SMPOOL 0x80 ;  /* 0x000000800000784c */ /* 0x000fe20000000000 */
[----:B--2---:R-:W-:Y:S02]  /*3600*/  ULEA UR4, UR4, UR5, 0x18 ;  /* 0x0000000504047291 */ /* 0x004fe4000f8ec0ff */
[----:B------:R-:W-:-:S07]  /*3610*/  ULEA UR5, UR18, UR6, 0x3 ;  /* 0x0000000612057291 */ /* 0x000fce000f8e18ff */
[----:B------:R2:W-:Y:S02]  /*3620*/  @P0 STS.U8 [UR4+0x1c], R0 ;  /* 0x00001c00ff000988 */ /* 0x0005e40008000004 */
[----:B------:R-:W3:Y:S02]  /*3630*/  SYNCS.PHASECHK.TRANS64.TRYWAIT P0, [UR5], R3 ;  /* 0x00000003ff0075a7 */ /* 0x000ee40008001105 */
[----:B--23--:R-:W-:Y:S05]  /*3640*/  @!P0 BRA `(.L_x_62) ;  /* 0x0000004c00908947 */ /* 0x00cfea0003800000 */
.L_x_157:
[----:B------:R-:W-:-:S04]  /*3650*/  UIADD3 UR7, UPT, UPT, UR18, 0x1, URZ ;  /* 0x0000000112077890 */ /* 0x000fc8000fffe0ff */
[----:B------:R-:W-:-:S04]  /*3660*/  UISETP.NE.AND UP0, UPT, UR7, 0x4, UPT ;  /* 0x000000040700788c */ /* 0x000fc8000bf05270 */
[----:B-1----:R-:W-:Y:S02]  /*3670*/  USEL UR8, URZ, 0x1, UP0 ;  /* 0x00000001ff087887 */ /* 0x002fe40008000000 */
[----:B------:R-:W-:-:S04]  /*3680*/  USEL UR7, UR7, URZ, UP0 ;  /* 0x000000ff07077287 */ /* 0x000fc80008000000 */
[----:B------:R-:W-:Y:S01]  /*3690*/  ULEA UR5, UR7, UR6, 0x3 ;  /* 0x0000000607057291 */ /* 0x000fe2000f8e18ff */
[----:B------:R-:W-:-:S04]  /*36a0*/  LOP3.LUT R2, R11, UR8, RZ, 0x3c, !PT ;  /* 0x000000080b027c12 */ /* 0x000fc8000f8e3cff */
[----:B--2---:R-:W-:-:S04]  /*36b0*/  SHF.L.U32 R3, R2, 0x1f, RZ ;  /* 0x0000001f02037819 */ /* 0x004fc800000006ff */
[----:B------:R-:W1:Y:S02]  /*36c0*/  SYNCS.PHASECHK.TRANS64.TRYWAIT P0, [UR5], R3 ;  /* 0x00000003ff0075a7 */ /* 0x000e640008001105 */
[----:B-1----:R-:W-:Y:S05]  /*36d0*/  @!P0 BRA `(.L_x_63) ;  /* 0x0000004c00848947 */ /* 0x002fea0003800000 */
.L_x_159:
        /* <DEDUP_REMOVED lines=9> */
.L_x_161:
[----:B------:R-:W-:-:S04]  /*3770*/  UIADD3 UR7, UPT, UPT, UR7, 0x1, URZ ;  /* 0x0000000107077890 */ /* 0x000fc8000fffe0ff */
[----:B------:R-:W-:-:S04]  /*3780*/  UISETP.NE.AND UP0, UPT, UR7, 0x4, UPT ;  /* 0x000000040700788c */ /* 0x000fc8000bf05270 */
[----:B------:R-:W-:Y:S02]  /*3790*/  USEL UR5, URZ, 0x1, UP0 ;  /* 0x00000001ff057887 */ /* 0x000fe40008000000 */
[----:B------:R-:W-:-:S04]  /*37a0*/  USEL UR7, UR7, URZ, UP0 ;  /* 0x000000ff07077287 */ /* 0x000fc80008000000 */
[----:B------:R-:W-:Y:S01]  /*37b0*/  ULEA UR7, UR7, UR6, 0x3 ;  /* 0x0000000607077291 */ /* 0x000fe2000f8e18ff */
[----:B-1----:R-:W-:-:S04]  /*37c0*/  LOP3.LUT R3, R2, UR5, RZ, 0x3c, !PT ;  /* 0x0000000502037c12 */ /* 0x002fc8000f8e3cff */
[----:B------:R-:W-:-:S04]  /*37d0*/  SHF.L.U32 R3, R3, 0x1f, RZ ;  /* 0x0000001f03037819 */ /* 0x000fc800000006ff */
[----:B------:R-:W1:Y:S02]  /*37e0*/  SYNCS.PHASECHK.TRANS64.TRYWAIT P0, [UR7], R3 ;  /* 0x00000003ff0075a7 */ /* 0x000e640008001107 */
[----:B-1----:R-:W-:Y:S05]  /*37f0*/  @!P0 BRA `(.L_x_65) ;  /* 0x0000004c006c8947 */ /* 0x002fea0003800000 */
.L_x_163:
[----:B------:R-:W-:Y:S01]  /*3800*/  NOP ;  /* 0x0000000000007918 */ /* 0x000fe20000000000 */
[----:B-1----:R-:W1:Y:S01]  /*3810*/  LDS R0, [UR4+0x14] ;  /* 0x00001404ff007984 */ /* 0x002e620008000800 */
[----:B------:R-:W-:Y:S01]  /*3820*/  ULOP3.LUT UR6, UR19, 0xffff, URZ, 0xc0, !UPT ;  /* 0x0000ffff13067892 */ /* 0x000fe2000f8ec0ff */
[----:B------:R-:W-:Y:S01]  /*3830*/  UMOV UR8, 0xffff ;  /* 0x0000ffff00087882 */ /* 0x000fe20000000000 */
[----:B------:R-:W-:Y:S02]  /*3840*/  UMOV UR5, 0x1 ;  /* 0x0000000100057882 */ /* 0x000fe40000000000 */
[----:B------:R-:W-:-:S04]  /*3850*/  USHF.R.U32.HI UR6, URZ, 0x5, UR6 ;  /* 0x00000005ff067899 */ /* 0x000fc80008011606 */
[----:B------:R-:W-:Y:S02]  /*3860*/  USHF.L.U32 UR8, UR8, UR6, URZ ;  /* 0x0000000608087299 */ /* 0x000fe400080006ff */
[----:B------:R-:W-:-:S04]  /*3870*/  USHF.L.U32 UR5, UR5, UR6, URZ ;  /* 0x0000000605057299 */ /* 0x000fc800080006ff */
[----:B-1----:R-:W-:-:S04]  /*3880*/  LOP3.LUT R0, R0, UR8, RZ, 0xc0, !PT ;  /* 0x0000000800007c12 */ /* 0x002fc8000f8ec0ff */
[----:B------:R-:W-:-:S13]  /*3890*/  ISETP.NE.AND P0, PT, R0, UR8, PT ;  /* 0x0000000800007c0c */ /* 0x000fda000bf05270 */
[----:B------:R-:W-:Y:S05]  /*38a0*/  @P0 BRA `(.L_x_66) ;  /* 0x0000000000580947 */ /* 0x000fea0003800000 */
[----:B------:R-:W1:Y:S02]  /*38b0*/  LDS R0, [UR4+0x18] ;  /* 0x00001804ff007984 */ /* 0x000e640008000800 */
[----:B-1----:R-:W-:-:S04]  /*38c0*/  LOP3.LUT R0, R0, UR5, RZ, 0xc0, !PT ;  /* 0x0000000500007c12 */ /* 0x002fc8000f8ec0ff */
[----:B------:R-:W-:-:S13]  /*38d0*/  ISETP.NE.AND P0, PT, R0, UR5, PT ;  /* 0x0000000500007c0c */ /* 0x000fda000bf05270 */
[----:B------:R-:W-:Y:S05]  /*38e0*/  @P0 BRA `(.L_x_67) ;  /* 0x00000000003c0947 */ /* 0x000fea0003800000 */
[----:B------:R-:W1:Y:S01]  /*38f0*/  S2R R2, SR_LANEID ;  /* 0x0000000000027919 */ /* 0x000e620000000000 */
[----:B------:R-:W-:Y:S01]  /*3900*/  ULOP3.LUT UR8, URZ, UR8, URZ, 0x33, !UPT ;  /* 0x00000008ff087292 */ /* 0x000fe2000f8e33ff */
[----:B------:R-:W-:Y:S01]  /*3910*/  LOP3.LUT R4, RZ, UR5, RZ, 0x33, !PT ;  /* 0x00000005ff047c12 */ /* 0x000fe2000f8e33ff */
[----:B------:R-:W-:Y:S02]  /*3920*/  VOTEU.ANY UR7, UPT, PT ;  /* 0x0000000000077886 */ /* 0x000fe400038e0100 */
[----:B------:R-:W-:Y:S01]  /*3930*/  UFLO.U32 UR7, UR7 ;  /* 0x00000007000772bd */ /* 0x000fe200080e0000 */
[----:B------:R-:W2:Y:S01]  /*3940*/  REDUX UR5, R4 ;  /* 0x00000000040573c4 */ /* 0x000ea20000000000 */
[----:B------:R-:W-:-:S06]  /*3950*/  IMAD.U32 R0, RZ, RZ, UR8 ;  /* 0x00000008ff007e24 */ /* 0x000fcc000f8e00ff */
[----:B------:R3:W-:Y:S01]  /*3960*/  UTCATOMSWS.AND URZ, UR8 ;  /* 0x0000000800ff79e3 */ /* 0x0007e20008000000 */
[----:B------:R-:W4:Y:S01]  /*3970*/  REDUX UR6, R0 ;  /* 0x00000000000673c4 */ /* 0x000f220000000000 */
[----:B-1----:R-:W-:Y:S01]  /*3980*/  ISETP.EQ.U32.AND P0, PT, R2, UR7, PT ;  /* 0x0000000702007c0c */ /* 0x002fe2000bf02070 */
[----:B--2---:R-:W-:Y:S01]  /*3990*/  IMAD.U32 R2, RZ, RZ, UR5 ;  /* 0x00000005ff027e24 */ /* 0x004fe2000f8e00ff */
[----:B----4-:R-:W-:-:S11]  /*39a0*/  MOV R3, UR6 ;  /* 0x0000000600037c02 */ /* 0x010fd60008000f00 */
[----:B------:R3:W-:Y:S04]  /*39b0*/  @P0 ATOMS.AND RZ, [UR4+0x14], R3 ;  /* 0x00001403ffff098c */ /* 0x0007e8000a800004 */
[----:B------:R3:W-:Y:S01]  /*39c0*/  @P0 ATOMS.AND RZ, [UR4+0x18], R2 ;  /* 0x00001802ffff098c */ /* 0x0007e2000a800004 */
[----:B------:R-:W-:Y:S05]  /*39d0*/  BRA `(.L_x_68) ;  /* 0x0000000000147947 */ /* 0x000fea0003800000 */
.L_x_67:
[----:B------:R-:W-:Y:S02]  /*39e0*/  MOV R2, 0x3a00 ;  /* 0x00003a0000027802 */ /* 0x000fe40000000f00 */
[----:B----45:R-:W-:Y:S05]  /*39f0*/  CALL.REL.NOINC `($__internal_0_$__cuda_sm10x_tcgen05_guardrail_trap_col_being_dealloced_not_returned_by_alloc) ;  /* 0x0000005000547944 */ /* 0x030fea0003c00000 */
[----:B------:R-:W-:Y:S05]  /*3a00*/  BRA `(.L_x_68) ;  /* 0x0000000000087947 */ /* 0x000fea0003800000 */
.L_x_66:
[----:B------:R-:W-:Y:S02]  /*3a10*/  MOV R2, 0x3a30 ;  /* 0x00003a3000027802 */ /* 0x000fe40000000f00 */
[----:B----45:R-:W-:Y:S05]  /*3a20*/  CALL.REL.NOINC `($__internal_2_$__cuda_sm10x_tcgen05_guardrail_trap_unallocated_columns_being_dealloced) ;  /* 0x0000005000607944 */ /* 0x030fea0003c00000 */
.L_x_68:
[----:B------:R-:W-:Y:S01]  /*3a30*/  NOP ;  /* 0x0000000000007918 */ /* 0x000fe20000000000 */
[----:B---3--:R-:W-:Y:S05]  /*3a40*/  EXIT ;  /* 0x000000000000794d */ /* 0x008fea0003800000 */
.L_x_50:
[----:B------:R-:W-:-:S09]  /*3a50*/  UISETP.NE.OR UP2, UPT, UR8, 0x3, !UP2 ;  /* 0x000000030800788c */ /* 0x000fd2000d745670 */
[----:B------:R-:W-:Y:S05]  /*3a60*/  BRA.U UP2, `(.L_x_69) ;  /* 0x0000001102147547 */ /* 0x000fea000b800000 */
[----:B------:R-:W1:Y:S01]  /*3a70*/  LDC R0, c[0x0][0xb30] ;  /* 0x0002cc00ff007b82 */ /* 0x000e620000000800 */
[----:B------:R-:W2:Y:S01]  /*3a80*/  LDCU.64 UR8, c[0x0][0x888] ;  /* 0x00011100ff0877ac */ /* 0x000ea20008000a00 */
[----:B------:R-:W-:Y:S02]  /*3a90*/  HFMA2 R25, -RZ, RZ, 0, 0 ;  /* 0x00000000ff197431 */ /* 0x000fe400000001ff */
[----:B------:R-:W-:Y:S01]  /*3aa0*/  IMAD.MOV.U32 R32, RZ, RZ, 0x1 ;  /* 0x00000001ff207424 */ /* 0x000fe200078e00ff */
[----:B------:R-:W-:Y:S01]  /*3ab0*/  MOV R23, 0x1000 ;  /* 0x0000100000177802 */ /* 0x000fe20000000f00 */
[----:B------:R-:W4:Y:S01]  /*3ac0*/  LDCU.64 UR4, c[0x0][0x890] ;  /* 0x00011200ff0477ac */ /* 0x000f220008000a00 */
[----:B------:R-:W-:Y:S01]  /*3ad0*/  IMAD.MOV.U32 R27, RZ, RZ, RZ ;  /* 0x000000ffff1b7224 */ /* 0x000fe200078e00ff */
[----:B------:R-:W3:Y:S01]  /*3ae0*/  LDC R19, c[0x0][0x370] ;  /* 0x0000dc00ff137b82 */ /* 0x000ee20000000800 */
[----:B------:R-:W-:Y:S01]  /*3af0*/  UMOV UR7, 0x400 ;  /* 0x0000040000077882 */ /* 0x000fe20000000000 */
[----:B------:R-:W-:-:S02]  /*3b00*/  UPLOP3.LUT UP1, UPT, UPT, UPT, UPT, 0x40, 0x4 ;  /* 0x000000000004789c */ /* 0x000fc40003f2e870 */
[----:B------:R-:W-:-:S04]  /*3b10*/  ULEA UR7, UR37, UR7, 0x18 ;  /* 0x0000000725077291 */ /* 0x000fc8000f8ec0ff */
[----:B------:R-:W3:Y:S01]  /*3b20*/  LDC R2, c[0x0][0xb0c] ;  /* 0x0002c300ff027b82 */ /* 0x000ee20000000800 */
[----:B------:R-:W-:Y:S02]  /*3b30*/  UIADD3 UR13, UPT, UPT, UR7, 0x78, URZ ;  /* 0x00000078070d7890 */ /* 0x000fe4000fffe0ff */
[----:B--2---:R-:W-:Y:S02]  /*3b40*/  UISETP.NE.U32.AND UP2, UPT, UR8, URZ, UPT ;  /* 0x000000ff0800728c */ /* 0x004fe4000bf45070 */
[----:B------:R-:W-:Y:S02]  /*3b50*/  UIADD3 UR33, UPT, UPT, UR7, 0x60, URZ ;  /* 0x0000006007217890 */ /* 0x000fe4000fffe0ff */
[----:B----4-:R-:W-:Y:S01]  /*3b60*/  UISETP.NE.U32.AND UP3, UPT, UR4, URZ, UPT ;  /* 0x000000ff0400728c */ /* 0x010fe2000bf65070 */
[----:B------:R-:W2:Y:S01]  /*3b70*/  LDC R18, c[0x0][0xb20] ;  /* 0x0002c800ff127b82 */ /* 0x000ea20000000800 */
[----:B-1----:R-:W-:Y:S01]  /*3b80*/  ISETP.NE.AND P1, PT, R0, 0x1, PT ;  /* 0x000000010000780c */ /* 0x002fe20003f25270 */
[----:B------:R-:W-:-:S02]  /*3b90*/  UISETP.NE.AND.EX UP2, UPT, UR9, URZ, UPT, UP2 ;  /* 0x000000ff0900728c */ /* 0x000fc4000bf45320 */
[----:B------:R-:W-:Y:S02]  /*3ba0*/  UIADD3 UR25, UPT, UPT, UR7, 0x68, URZ ;  /* 0x0000006807197890 */ /* 0x000fe4000fffe0ff */
[----:B------:R-:W-:Y:S02]  /*3bb0*/  UIADD3 UR17, UPT, UPT, UR7, 0x70, URZ ;  /* 0x0000007007117890 */ /* 0x000fe4000fffe0ff */
[----:B------:R-:W1:Y:S01]  /*3bc0*/  LDC.64 R36, c[0x0][0x348] ;  /* 0x0000d200ff247b82 */ /* 0x000e620000000a00 */
[----:B------:R-:W-:Y:S02]  /*3bd0*/  UPRMT UR13, UR37, 0x654, UR13 ;  /* 0x00000654250d7896 */ /* 0x000fe4000800000d */
[----:B------:R-:W-:-:S05]  /*3be0*/  UISETP.NE.AND.EX UP3, UPT, UR5, URZ, UPT, UP3 ;  /* 0x000000ff0500728c */ /* 0x000fca000bf65330 */
[----:B------:R-:W4:Y:S08]  /*3bf0*/  LDC.64 R16, c[0x0][0xb10] ;  /* 0x0002c400ff107b82 */ /* 0x000f300000000a00 */
[----:B------:R-:W1:Y:S08]  /*3c00*/  LDC.64 R6, c[0x0][0xb18] ;  /* 0x0002c600ff067b82 */ /* 0x000e700000000a00 */
[----:B------:R-:W1:Y:S08]  /*3c10*/  LDC.64 R4, c[0x0][0xb28] ;  /* 0x0002ca00ff047b82 */ /* 0x000e700000000a00 */
[----:B--23--:R-:W1:Y:S02]  /*3c20*/  LDC R22, c[0x0][0x374] ;  /* 0x0000dd00ff167b82 */ /* 0x00ce640000000800 */
.L_x_80:
[----:B------:R-:W-:Y:S02]  /*3c30*/  LEA R0, R27, UR7, 0x3 ;  /* 0x000000071b007c11 */ /* 0x000fe4000f8e18ff */
[----:B------:R-:W-:Y:S02]  /*3c40*/  SHF.L.U32 R3, R25, 0x1f, RZ ;  /* 0x0000001f19037819 */ /* 0x000fe400000006ff */
[----:B------:R-:W-:Y:S02]  /*3c50*/  LEA R28, R27, UR7, 0x4 ;  /* 0x000000071b1c7c11 */ /* 0x000fe4000f8e20ff */
[----:B--2---:R-:W2:Y:S02]  /*3c60*/  SYNCS.PHASECHK.TRANS64.TRYWAIT P0, [R0+URZ+0xb0], R3 ;  /* 0x0000b003000075a7 */ /* 0x004ea400080011ff */
[----:B--2---:R-:W-:Y:S05]  /*3c70*/  @!P0 BRA `(.L_x_70) ;  /* 0x0000004800648947 */ /* 0x004fea0003800000 */
.L_x_164:
[----:B------:R-:W-:Y:S01]  /*3c80*/  ISETP.GE.AND P0, PT, R26, 0x1, PT ;  /* 0x000000011a00780c */ /* 0x000fe20003f06270 */
[----:B------:R-:W3:Y:S01]  /*3c90*/  LDS.128 R28, [R28+0x140] ;  /* 0x000140001c1c7984 */ /* 0x000ee20000000c00 */
[----:B--2---:R-:W-:Y:S01]  /*3ca0*/  VIADD R0, R0, 0xc0 ;  /* 0x000000c000007836 */ /* 0x004fe20000000000 */
[----:B------:R-:W-:Y:S01]  /*3cb0*/  @!PT LDS RZ, [RZ] ;  /* 0x00000000fffff984 */ /* 0x000fe20000000800 */
[----:B------:R-:W-:Y:S01]  /*3cc0*/  @!PT LDS RZ, [RZ] ;  /* 0x00000000fffff984 */ /* 0x000fe20000000800 */
[----:B------:R-:W-:Y:S01]  /*3cd0*/  @!PT LDS RZ, [RZ] ;  /* 0x00000000fffff984 */ /* 0x000fe20000000800 */
[----:B------:R-:W-:Y:S01]  /*3ce0*/  @!PT LDS RZ, [RZ] ;  /* 0x00000000fffff984 */ /* 0x000fe20000000800 */
[----:B------:R2:W-:Y:S06]  /*3cf0*/  MEMBAR.ALL.CTA ;  /* 0x0000000000007992 */ /* 0x0005ec0000008000 */
[----:B--2---:R-:W2:Y:S01]  /*3d00*/  FENCE.VIEW.ASYNC.S ;  /* 0x00000000000073c6 */ /* 0x004ea20000000000 */
[----:B------:R-:W-:Y:S04]  /*3d10*/  PRMT R0, RZ, 0x654, R0 ;  /* 0x00000654ff007816 */ /* 0x000fe80000000000 */
[----:B--2---:R2:W-:Y:S01]  /*3d20*/  SYNCS.ARRIVE.TRANS64.RED.A1T0 RZ, [R0+URZ], RZ ;  /* 0x000000ff00ff79a7 */ /* 0x0045e200081004ff */
[----:B---3--:R-:W-:Y:S11]  /*3d30*/  LOP3.LUT P3, RZ, R30, 0x1, RZ, 0xc0, !PT ;  /* 0x000000011eff7812 */ /* 0x008ff6000786c0ff */
[----:B------:R-:W-:Y:S02]  /*3d40*/  @!UPT UIADD3 URZ, UPT, UPT, URZ, URZ, URZ ;  /* 0x000000fffffff290 */ /* 0x000fe4000fffe0ff */
[----:B------:R-:W-:Y:S02]  /*3d50*/  @P3 MOV R13, R28 ;  /* 0x0000001c000d3202 */ /* 0x000fe40000000f00 */
[----:B------:R-:W-:Y:S01]  /*3d60*/  @P3 LOP3.LUT R8, R29, 0xffff, RZ, 0xc0, !PT ;  /* 0x0000ffff1d083812 */ /* 0x000fe200078ec0ff */
[----:B--2---:R-:W-:Y:S06]  /*3d70*/  @!P0 BRA `(.L_x_71) ;  /* 0x0000000000a48947 */ /* 0x004fec0003800000 */
[----:B-1---5:R-:W-:Y:S01]  /*3d80*/  IMAD.HI.U32 R33, R22, R7, RZ ;  /* 0x0000000716217227 */ /* 0x022fe200078e00ff */
[----:B------:R-:W-:Y:S02]  /*3d90*/  ISETP.NE.AND P0, PT, R6, 0x1, PT ;  /* 0x000000010600780c */ /* 0x000fe40003f05270 */
[----:B------:R-:W-:Y:S01]  /*3da0*/  ISETP.NE.AND P2, PT, R26, 0x1, PT ;  /* 0x000000011a00780c */ /* 0x000fe20003f45270 */
[----:B----4-:R-:W-:Y:S01]  /*3db0*/  IMAD.HI.U32 R34, R19, R16, RZ ;  /* 0x0000001013227227 */ /* 0x010fe200078e00ff */
[----:B------:R-:W-:Y:S02]  /*3dc0*/  SHF.R.U32.HI R33, RZ, R18, R33 ;  /* 0x00000012ff217219 */ /* 0x000fe40000011621 */
[----:B------:R-:W-:Y:S01]  /*3dd0*/  ISETP.NE.AND P4, PT, R2, 0x1, PT ;  /* 0x000000010200780c */ /* 0x000fe20003f85270 */
[----:B------:R-:W-:Y:S01]  /*3de0*/  IMAD.HI.U32 R38, R13, R16, RZ ;  /* 0x000000100d267227 */ /* 0x000fe200078e00ff */
[----:B------:R-:W-:Y:S02]  /*3df0*/  SHF.R.U32.HI R34, RZ, R17, R34 ;  /* 0x00000011ff227219 */ /* 0x000fe40000011622 */
[----:B------:R-:W-:Y:S01]  /*3e00*/  SEL R3, R22, R33, !P0 ;  /* 0x0000002116037207 */ /* 0x000fe20004000000 */
[C---:B------:R-:W-:Y:S01]  /*3e10*/  IMAD.HI.U32 R33, R8.reuse, R7, RZ ;  /* 0x0000000708217227 */ /* 0x040fe200078e00ff */
[----:B------:R-:W-:Y:S02]  /*3e20*/  SEL R11, R19, R34, !P4 ;  /* 0x00000022130b7207 */ /* 0x000fe40006000000 */
[----:B------:R-:W-:Y:S01]  /*3e30*/  SHF.R.U32.HI R38, RZ, R17, R38 ;  /* 0x00000011ff267219 */ /* 0x000fe20000011626 */
[----:B------:R-:W-:Y:S01]  /*3e40*/  IMAD.HI.U32 R40, R3, R4, RZ ;  /* 0x0000000403287227 */ /* 0x000fe200078e00ff */
[----:B------:R-:W-:Y:S03]  /*3e50*/  SHF.R.U32.HI R33, RZ, R18, R33 ;  /* 0x00000012ff217219 */ /* 0x000fe60000011621 */
[----:B------:R-:W-:Y:S01]  /*3e60*/  IMAD.HI.U32 R34, R11, R4, RZ ;  /* 0x000000040b227227 */ /* 0x000fe200078e00ff */
[----:B------:R-:W-:Y:S02]  /*3e70*/  @P2 SHF.R.U32.HI R3, RZ, R5, R40 ;  /* 0x00000005ff032219 */ /* 0x000fe40000011628 */
[----:B------:R-:W-:Y:S02]  /*3e80*/  SEL R9, R8, R33, !P0 ;  /* 0x0000002108097207 */ /* 0x000fe40004000000 */
[----:B------:R-:W-:Y:S01]  /*3e90*/  @P2 SHF.R.U32.HI R11, RZ, R5, R34 ;  /* 0x00000005ff0b2219 */ /* 0x000fe20000011622 */
[C---:B------:R-:W-:Y:S01]  /*3ea0*/  IMAD R10, R26.reuse, R3, RZ ;  /* 0x000000031a0a7224 */ /* 0x040fe200078e02ff */
[----:B------:R-:W-:Y:S01]  /*3eb0*/  SEL R3, R13, R38, !P4 ;  /* 0x000000260d037207 */ /* 0x000fe20006000000 */
[C---:B------:R-:W-:Y:S03]  /*3ec0*/  IMAD.HI.U32 R14, R9.reuse, R4, RZ ;  /* 0x00000004090e7227 */ /* 0x040fe600078e00ff */
[----:B------:R-:W-:Y:S01]  /*3ed0*/  ISETP.GE.AND P0, PT, R9, R10, PT ;  /* 0x0000000a0900720c */ /* 0x000fe20003f06270 */
[C---:B------:R-:W-:Y:S01]  /*3ee0*/  IMAD R12, R26.reuse, R11, RZ ;  /* 0x0000000b1a0c7224 */ /* 0x040fe200078e02ff */
[-C--:B------:R-:W-:Y:S04]  /*3ef0*/  SHF.R.U32.HI R14, RZ, R5.reuse, R14 ;  /* 0x00000005ff0e7219 */ /* 0x080fe8000001160e */
[----:B------:R-:W-:Y:S02]  /*3f00*/  ISETP.GE.OR P0, PT, R3, R12, P0 ;  /* 0x0000000c0300720c */ /* 0x000fe40000706670 */
[----:B------:R-:W-:Y:S05]  /*3f10*/  SEL R15, R9, R14, !P2 ;  /* 0x0000000e090f7207 */ /* 0x000fea0005000000 */
[----:B------:R-:W-:Y:S04]  /*3f20*/  IMAD.MOV R14, RZ, RZ, -R15 ;  /* 0x000000ffff0e7224 */ /* 0x000fe800078e0a0f */
[----:B------:R-:W-:Y:S02]  /*3f30*/  IMAD R14, R26, R14, R9 ;  /* 0x0000000e1a0e7224 */ /* 0x000fe400078e0209 */
[C---:B------:R-:W-:Y:S05]  /*3f40*/  @!P0 IMAD.HI.U32 R10, R3.reuse, R4, RZ ;  /* 0x00000004030a8227 */ /* 0x040fea00078e00ff */
[----:B------:R-:W-:Y:S04]  /*3f50*/  @!P0 SHF.R.U32.HI R10, RZ, R5, R10 ;  /* 0x00000005ff0a8219 */ /* 0x000fe8000001160a */
[----:B------:R-:W-:Y:S01]  /*3f60*/  @!P0 SEL R0, R3, R10, !P2 ;  /* 0x0000000a03008207 */ /* 0x000fe20005000000 */
[----:B------:R-:W-:Y:S03]  /*3f70*/  IMAD.MOV R10, RZ, RZ, -R3 ;  /* 0x000000ffff0a7224 */ /* 0x000fe600078e0a03 */
[----:B------:R-:W-:Y:S01]  /*3f80*/  @!P0 IADD3 R15, PT, PT, R15, -R0, RZ ;  /* 0x800000000f0f8210 */ /* 0x000fe20007ffe0ff */
[----:B------:R-:W-:Y:S01]  /*3f90*/  @!P0 IMAD R0, R11, R14, R0 ;  /* 0x0000000e0b008224 */ /* 0x000fe200078e0200 */
[----:B------:R-:W-:Y:S01]  /*3fa0*/  IADD3 R11, PT, PT, -R9, RZ, RZ ;  /* 0x000000ff090b7210 */ /* 0x000fe20007ffe1ff */
[----:B------:R-:W-:Y:S02]  /*3fb0*/  IMAD R13, R2, R10, R13 ;  /* 0x0000000a020d7224 */ /* 0x000fe400078e020d */
[----:B------:R-:W-:Y:S02]  /*3fc0*/  @!P0 IMAD R9, R15, R26, R3 ;  /* 0x0000001a0f098224 */ /* 0x000fe400078e0203 */
[----:B------:R-:W-:Y:S02]  /*3fd0*/  @!P0 IMAD.MOV.U32 R3, RZ, RZ, R0 ;  /* 0x000000ffff038224 */ /* 0x000fe400078e0000 */
[----:B------:R-:W-:Y:S02]  /*3fe0*/  IMAD R8, R6, R11, R8 ;  /* 0x0000000b06087224 */ /* 0x000fe400078e0208 */
[----:B------:R-:W-:Y:S02]  /*3ff0*/  IMAD R13, R3, R2, R13 ;  /* 0x00000002030d7224 */ /* 0x000fe400078e020d */
[----:B------:R-:W-:Y:S02]  /*4000*/  IMAD R8, R9, R6, R8 ;  /* 0x0000000609087224 */ /* 0x000fe400078e0208 */
.L_x_71:
[----:B------:R-:W-:Y:S05]  /*4010*/  BRA.U UP1, `(.L_x_72) ;  /* 0x0000000101107547 */ /* 0x000fea000b800000 */
[----:B------:R-:W-:Y:S04]  /*4020*/  MOV R0, UR6 ;  /* 0x0000000600007c02 */ /* 0x000fe80008000f00 */
[----:B------:R-:W-:Y:S04]  /*4030*/  SHF.L.U32 R3, R0, 0x1f, RZ ;  /* 0x0000001f00037819 */ /* 0x000fe800000006ff */
[----:B------:R-:W2:Y:S02]  /*4040*/  SYNCS.PHASECHK.TRANS64.TRYWAIT P0, [UR7+0xa8], R3 ;  /* 0x0000a803ff0075a7 */ /* 0x000ea40008001107 */
[----:B--2---:R-:W-:Y:S05]  /*4050*/  @!P0 BRA `(.L_x_73) ;  /* 0x0000004400808947 */ /* 0x004fea0003800000 */
.L_x_72:
[----:B------:R-:W-:Y:S02]  /*4060*/  R2UR UR35, R21 ;  /* 0x00000000152372ca */ /* 0x000fe400000e0000 */
[----:B------:R-:W-:Y:S02]  /*4070*/  R2UR UR34, R20 ;  /* 0x00000000142272ca */ /* 0x000fe400000e0000 */
[----:B------:R-:W-:Y:S02]  /*4080*/  ISETP.NE.U32.AND P2, PT, RZ, UR4, PT ;  /* 0x00000004ff007c0c */ /* 0x000fe4000bf45070 */
[----:B------:R-:W-:Y:S02]  /*4090*/  SHF.L.U32 R12, R32, 0x1f, RZ ;  /* 0x0000001f200c7819 */ /* 0x000fe400000006ff */
[----:B------:R-:W-:Y:S05]  /*40a0*/  ISETP.NE.AND.EX P2, PT, RZ, UR5, PT, P2 ;  /* 0x00000005ff007c0c */ /* 0x000fea000bf45320 */
[----:B------:R-:W-:Y:S02]  /*40b0*/  USHF.L.U32 UR35, UR35, 0x6, URZ ;  /* 0x0000000623237899 */ /* 0x000fe400080006ff */
[----:B------:R-:W-:Y:S01]  /*40c0*/  USHF.L.U32 UR34, UR34, 0x7, URZ ;  /* 0x0000000722227899 */ /* 0x000fe200080006ff */
[----:B------:R-:W-:Y:S11]  /*40d0*/  BRA.U !UP3, `(.L_x_74) ;  /* 0x000000010b347547 */ /* 0x000ff6000b800000 */
[----:B------:R-:W-:Y:S01]  /*40e0*/  UPLOP3.LUT UP0, UPT, UPT, UPT, UP2, 0x80, 0x8 ;  /* 0x000000000008789c */ /* 0x000fe20003f0f020 */
[----:B--2---:R-:W-:Y:S02]  /*40f0*/  HFMA2 R0, -RZ, RZ, 0, 5.9604644775390625e-08 ;  /* 0x00000001ff007431 */ /* 0x004fe400000001ff */
[----:B------:R-:W-:Y:S03]  /*4100*/  IMAD.MOV.U32 R59, RZ, RZ, 0x1 ;  /* 0x00000001ff3b7424 */ /* 0x000fe600078e00ff */
[----:B------:R-:W-:Y:S05]  /*4110*/  PLOP3.LUT P0, PT, PT, PT, UP0, 0x80, 0x8 ;  /* 0x000000000008781c */ /* 0x000fea0003f0f008 */
[----:B------:R-:W2:Y:S01]  /*4120*/  @UP0 LDCU.64 UR10, c[0x0][0x888] ;  /* 0x00011100ff0a07ac */ /* 0x000ea20008000a00 */
[----:B------:R-:W-:Y:S07]  /*4130*/  @UP0 UIMAD UR8, UR36, UR4, URZ ;  /* 0x00000004240802a4 */ /* 0x000fee000f8e02ff */
[----:B------:R-:W-:Y:S01]  /*4140*/  @!P0 PRMT R59, R0, 0x7610, R59 ;  /* 0x00007610003b8816 */ /* 0x000fe2000000003b */
[----:B--2---:R-:W-:Y:S03]  /*4150*/  @UP0 UIMAD.WIDE UR10, UR8, 0x4, UR10 ;  /* 0x00000004080a08a5 */ /* 0x004fe6000f8e020a */
[----:B------:R-:W2:Y:S03]  /*4160*/  @!UP0 LDCU UR8, c[0x0][0x880] ;  /* 0x00011000ff0887ac */ /* 0x000ea60008000800 */
[----:B------:R-:W-:Y:S01]  /*4170*/  IMAD.U32 R10, RZ, RZ, UR10 ;  /* 0x0000000aff0a7e24 */ /* 0x000fe2000f8e00ff */
[----:B------:R-:W-:Y:S05]  /*4180*/  MOV R11, UR11 ;  /* 0x0000000b000b7c02 */ /* 0x000fea0008000f00 */
[----:B-----5:R3:W5:Y:S02]  /*4190*/  @P0 LDG.E R35, desc[UR46][R10.64] ;  /* 0x0000002e0a230981 */ /* 0x020764000c1e1900 */
[----:B--23--:R-:W-:Y:S07]  /*41a0*/  @!P0 IMAD.U32 R35, RZ, RZ, UR8 ;  /* 0x00000008ff238e24 */ /* 0x00cfee000f8e00ff */
.L_x_74:
[----:B-----5:R-:W-:Y:S01]  /*41b0*/  @!P2 FSETP.EQ.AND P0, PT, R35, RZ, PT ;  /* 0x000000ff2300a20b */ /* 0x020fe20003f02000 */
[----:B------:R-:W-:Y:S01]  /*41c0*/  @!UPT UIADD3 URZ, UPT, UPT, URZ, URZ, URZ ;  /* 0x000000fffffff290 */ /* 0x000fe2000fffe0ff */
[----:B------:R-:W-:Y:S11]  /*41d0*/  @!P2 BRA `(.L_x_75) ;  /* 0x000000000014a947 */ /* 0x000ff60003800000 */
[----:B------:R-:W-:Y:S02]  /*41e0*/  LOP3.LUT P2, RZ, R59, 0xff, RZ, 0xc0, !PT ;  /* 0x000000ff3bff7812 */ /* 0x000fe4000784c0ff */
[----:B------:R-:W-:Y:S04]  /*41f0*/  PLOP3.LUT P0, PT, PT, PT, UP0, 0x80, 0x8 ;  /* 0x000000000008781c */ /* 0x000fe80003f0f008 */
[----:B------:R-:W-:Y:S07]  /*4200*/  PLOP3.LUT P0, PT, P0, PT, PT, 0x8, 0x80 ;  /* 0x000000000080781c */ /* 0x000fee000070e170 */
[----:B------:R-:W-:Y:S11]  /*4210*/  @P2 FSETP.EQ.AND P0, PT, R35, RZ, PT ;  /* 0x000000ff2300220b */ /* 0x000ff60003f02000 */
[----:B------:R-:W-:Y:S02]  /*4220*/  @!UPT UIADD3 URZ, UPT, UPT, URZ, URZ, URZ ;  /* 0x000000fffffff290 */ /* 0x000fe4000fffe0ff */
.L_x_75:
[----:B------:R-:W3:Y:S01]  /*4230*/  SYNCS.PHASECHK.TRANS64.TRYWAIT P2, [UR7+0x80], R12 ;  /* 0x0000800cff0075a7 */ /* 0x000ee20008041107 */
[----:B------:R-:W-:Y:S04]  /*4240*/  ELECT P4, URZ, PT ;  /* 0x0000000000ff782f */ /* 0x000fe80003880000 */
[----:B------:R-:W-:Y:S11]  /*4250*/  PLOP3.LUT P4, PT, P0, P4, PT, 0xf2, 0x2f ;  /* 0x00000000002f781c */ /* 0x000ff60000789e72 */
[----:B------:R-:W-:Y:S02]  /*4260*/  @!UPT UIADD3 URZ, UPT, UPT, URZ, URZ, URZ ;  /* 0x000000fffffff290 */ /* 0x000fe4000fffe0ff */
[----:B-1----:R-:W-:Y:S05]  /*4270*/  @!P4 IADD3 R9, P0, PT, R36, 0x580, RZ ;  /* 0x000005802409c810 */ /* 0x002fea0007f1e0ff */
[----:B--2---:R-:W-:Y:S01]  /*4280*/  @!P4 IMAD.X R0, RZ, RZ, R37, P0 ;  /* 0x000000ffff00c224 */ /* 0x004fe200000e0625 */
[----:B---3--:R-:W-:Y:S07]  /*4290*/  @!P2 BRA `(.L_x_76) ;  /* 0x000000440008a947 */ /* 0x008fee0003800000 */
.L_x_167:
[----:B------:R-:W-:Y:S01]  /*42a0*/  @!P4 R2UR UR8, R0 ;  /* 0x000000000008c2ca */ /* 0x000fe200000e0000 */
[----:B------:R-:W-:Y:S01]  /*42b0*/  VOTEU.ALL UP1, P4 ;  /* 0x0000000000ff7886 */ /* 0x000fe20002020000 */
[----:B------:R-:W-:Y:S01]  /*42c0*/  @!P4 R2UR UR9, R9 ;  /* 0x000000000909c2ca */ /* 0x000fe200000e0000 */
[----:B------:R-:W-:Y:S01]  /*42d0*/  @!P4 IMAD.MOV.U32 R0, RZ, RZ, 0x1000 ;  /* 0x00001000ff00c424 */ /* 0x000fe200078e00ff */
[----:B------:R-:W-:Y:S01]  /*42e0*/  UMOV UR10, 0x0 ;  /* 0x00000000000a7882 */ /* 0x000fe20000000000 */
[----:B------:R-:W-:Y:S01]  /*42f0*/  UMOV UR11, 0x10000000 ;  /* 0x10000000000b7882 */ /* 0x000fe20000000000 */
[----:B------:R-:W-:Y:S01]  /*4300*/  @!UP1 UIADD3 UR32, UPT, UPT, UR7, 0x200, URZ ;  /* 0x0000020007209890 */ /* 0x000fe2000fffe0ff */
[----:B------:R-:W-:Y:S01]  /*4310*/  @!P4 IADD3 R9, P0, PT, R36, 0x580, RZ ;  /* 0x000005802409c810 */ /* 0x000fe20007f1e0ff */
[----:B------:R-:W-:Y:S05]  /*4320*/  VOTEU.ALL UP1, P4 ;  /* 0x0000000000ff7886 */ /* 0x000fea0002020000 */
[----:B------:R-:W-:Y:S01]  /*4330*/  IMAD.U32 R11, RZ, RZ, UR8 ;  /* 0x00000008ff0b7e24 */ /* 0x000fe2000f8e00ff */
[----:B------:R-:W-:Y:S01]  /*4340*/  UPRMT UR8, UR37, 0x654, UR33 ;  /* 0x0000065425087896 */ /* 0x000fe20008000021 */
[----:B------:R-:W-:Y:S03]  /*4350*/  IMAD.U32 R10, RZ, RZ, UR9 ;  /* 0x00000009ff0a7e24 */ /* 0x000fe6000f8e00ff */
[----:B------:R-:W-:Y:S02]  /*4360*/  @!P4 R2UR UR15, R11 ;  /* 0x000000000b0fc2ca */ /* 0x000fe400000e0000 */
[----:B------:R-:W-:Y:S11]  /*4370*/  @!P4 R2UR UR14, R10 ;  /* 0x000000000a0ec2ca */ /* 0x000ff600000e0000 */
[----:B------:R-:W-:Y:S02]  /*4380*/  @!UPT UIADD3 URZ, UPT, UPT, URZ, URZ, URZ ;  /* 0x000000fffffff290 */ /* 0x000fe4000fffe0ff */
[----:B------:R2:W-:Y:S01]  /*4390*/  @!UP1 UTMALDG.3D [UR32], [UR14], desc[UR10] ;  /* 0x00000a200e0095b4 */ /* 0x0005e20008011000 */
[----:B------:R3:W-:Y:S01]  /*43a0*/  @!P4 SYNCS.ARRIVE.TRANS64.RED.A0TR RZ, [UR7+0x60], R0 ;  /* 0x00006000ffffc9a7 */ /* 0x0007e20008300407 */
[----:B------:R-:W-:Y:S01]  /*43b0*/  SYNCS.ARRIVE.TRANS64.RED.A1T0 RZ, [UR8], RZ ;  /* 0x000000ffffff79a7 */ /* 0x000fe20008100408 */
[----:B---3--:R-:W-:Y:S01]  /*43c0*/  @!P4 IMAD.X R0, RZ, RZ, R37, P0 ;  /* 0x000000ffff00c224 */ /* 0x008fe200000e0625 */
[----:B------:R-:W3:Y:S02]  /*43d0*/  SYNCS.PHASECHK.TRANS64.TRYWAIT P2, [UR7+0x88], R12 ;  /* 0x0000880cff0075a7 */ /* 0x000ee40008041107 */
[----:B--23--:R-:W-:Y:S05]  /*43e0*/  @!P2 BRA `(.L_x_77) ;  /* 0x0000004000cca947 */ /* 0x00cfea0003800000 */
.L_x_169:
        /* <DEDUP_REMOVED lines=8> */
[----:B------:R-:W-:Y:S01]  /*4470*/  @!UP1 UIADD3 UR24, UPT, UPT, UR7, 0x1200, URZ ;  /* 0x0000120007189890 */ /* 0x000fe2000fffe0ff */
[----:B------:R-:W-:Y:S01]  /*4480*/  VOTEU.ALL UP1, P4 ;  /* 0x0000000000ff7886 */ /* 0x000fe20002020000 */
[----:B------:R-:W-:Y:S01]  /*4490*/  UMOV UR27, UR35 ;  /* 0x00000023001b7c82 */ /* 0x000fe20008000000 */
[----:B------:R-:W-:Y:S02]  /*44a0*/  UMOV UR28, UR36 ;  /* 0x00000024001c7c82 */ /* 0x000fe40008000000 */
[----:B------:R-:W-:Y:S01]  /*44b0*/  IMAD.U32 R11, RZ, RZ, UR8 ;  /* 0x00000008ff0b7e24 */ /* 0x000fe2000f8e00ff */
[----:B------:R-:W-:Y:S01]  /*44c0*/  UPRMT UR8, UR37, 0x654, UR25 ;  /* 0x0000065425087896 */ /* 0x000fe20008000019 */
[----:B------:R-:W-:Y:S02]  /*44d0*/  IMAD.U32 R10, RZ, RZ, UR9 ;  /* 0x00000009ff0a7e24 */ /* 0x000fe4000f8e00ff */
[----:B------:R-:W-:Y:S01]  /*44e0*/  @!P4 IMAD.X R20, RZ, RZ, R37, P0 ;  /* 0x000000ffff14c224 */ /* 0x000fe200000e0625 */
[----:B------:R-:W-:Y:S02]  /*44f0*/  @!P4 R2UR UR15, R11 ;  /* 0x000000000b0fc2ca */ /* 0x000fe400000e0000 */
[----:B------:R-:W-:Y:S11]  /*4500*/  @!P4 R2UR UR14, R10 ;  /* 0x000000000a0ec2ca */ /* 0x000ff600000e0000 */
[----:B------:R-:W-:Y:S02]  /*4510*/  @!UPT UIADD3 URZ, UPT, UPT, URZ, URZ, URZ ;  /* 0x000000fffffff290 */ /* 0x000fe4000fffe0ff */
[----:B------:R2:W-:Y:S01]  /*4520*/  @!UP1 UTMALDG.3D [UR24], [UR14], desc[UR10] ;  /* 0x00000a180e0095b4 */ /* 0x0005e20008011000 */
[----:B------:R2:W-:Y:S01]  /*4530*/  @!P4 SYNCS.ARRIVE.TRANS64.RED.A0TR RZ, [UR7+0x68], R0 ;  /* 0x00006800ffffc9a7 */ /* 0x0005e20008300407 */
[----:B------:R-:W-:Y:S01]  /*4540*/  SYNCS.ARRIVE.TRANS64.RED.A1T0 RZ, [UR8], RZ ;  /* 0x000000ffffff79a7 */ /* 0x000fe20008100408 */
[----:B------:R-:W3:Y:S02]  /*4550*/  SYNCS.PHASECHK.TRANS64.TRYWAIT P2, [UR7+0x90], R12 ;  /* 0x0000900cff0075a7 */ /* 0x000ee40008041107 */
[----:B--23--:R-:W-:Y:S05]  /*4560*/  @!P2 BRA `(.L_x_78) ;  /* 0x000000400084a947 */ /* 0x00cfea0003800000 */
.L_x_171:
[----:B------:R-:W2:Y:S01]  /*4570*/  LDC.64 R14, c[0x0][0xb10] ;  /* 0x0002c400ff0e7b82 */ /* 0x000ea20000000a00 */
[----:B------:R-:W-:Y:S01]  /*4580*/  @!P4 R2UR UR8, R20 ;  /* 0x000000001408c2ca */ /* 0x000fe200000e0000 */
[----:B------:R-:W-:Y:S01]  /*4590*/  VOTEU.ALL UP1, P4 ;  /* 0x0000000000ff7886 */ /* 0x000fe20002020000 */
[----:B------:R-:W-:Y:S01]  /*45a0*/  @!P4 R2UR UR9, R21 ;  /* 0x000000001509c2ca */ /* 0x000fe200000e0000 */
[----:B------:R-:W-:Y:S01]  /*45b0*/  UMOV UR10, 0x0 ;  /* 0x00000000000a7882 */ /* 0x000fe20000000000 */
[----:B------:R-:W-:Y:S03]  /*45c0*/  UMOV UR11, 0x10000000 ;  /* 0x10000000000b7882 */ /* 0x000fe60000000000 */
[----:B------:R-:W3:Y:S01]  /*45d0*/  LDC.64 R10, c[0x0][0xb18] ;  /* 0x0002c600ff0a7b82 */ /* 0x000ee20000000a00 */
[----:B------:R-:W-:Y:S01]  /*45e0*/  @!UP1 UIADD3 UR18, UPT, UPT, UR34, 0x40, URZ ;  /* 0x0000004022129890 */ /* 0x000fe2000fffe0ff */
[----:B------:R-:W-:Y:S01]  /*45f0*/  @P3 SHF.R.U32.HI R24, RZ, 0x10, R29 ;  /* 0x00000010ff183819 */ /* 0x000fe2000001161d */
[----:B------:R-:W-:Y:S01]  /*4600*/  @!UP1 UIADD3 UR16, UPT, UPT, UR7, 0x2200, URZ ;  /* 0x0000220007109890 */ /* 0x000fe2000fffe0ff */
[----:B------:R-:W-:Y:S01]  /*4610*/  VIADD R27, R27, 0x1 ;  /* 0x000000011b1b7836 */ /* 0x000fe20000000000 */
[----:B------:R-:W-:Y:S03]  /*4620*/  VOTEU.ALL UP1, P4 ;  /* 0x0000000000ff7886 */ /* 0x000fe60002020000 */
[----:B------:R-:W5:Y:S01]  /*4630*/  @!P1 LDC R0, c[0x0][0xb20] ;  /* 0x0002c800ff009b82 */ /* 0x000f620000000800 */
[----:B------:R-:W-:Y:S01]  /*4640*/  UMOV UR19, UR35 ;  /* 0x0000002300137c82 */ /* 0x000fe20008000000 */
[----:B------:R-:W-:Y:S01]  /*4650*/  IMAD.U32 R21, RZ, RZ, UR8 ;  /* 0x00000008ff157e24 */ /* 0x000fe2000f8e00ff */
[----:B------:R-:W-:Y:S05]  /*4660*/  UMOV UR20, UR36 ;  /* 0x0000002400147c82 */ /* 0x000fea0008000000 */
[----:B-1----:R-:W1:Y:S01]  /*4670*/  @!P1 LDC R3, c[0x0][0xb0c] ;  /* 0x0002c300ff039b82 */ /* 0x002e620000000800 */
[----:B------:R-:W-:Y:S01]  /*4680*/  IMAD.U32 R20, RZ, RZ, UR9 ;  /* 0x00000009ff147e24 */ /* 0x000fe2000f8e00ff */
[----:B------:R-:W-:Y:S01]  /*4690*/  UPRMT UR8, UR37, 0x654, UR17 ;  /* 0x0000065425087896 */ /* 0x000fe20008000011 */
[----:B------:R-:W-:Y:S03]  /*46a0*/  @!P4 R2UR UR15, R21 ;  /* 0x00000000150fc2ca */ /* 0x000fe600000e0000 */
[----:B------:R-:W-:Y:S01]  /*46b0*/  @!P4 R2UR UR14, R20 ;  /* 0x00000000140ec2ca */ /* 0x000fe200000e0000 */
[----:B------:R-:W-:Y:S11]  /*46c0*/  @!P4 IMAD.MOV.U32 R20, RZ, RZ, 0x1000 ;  /* 0x00001000ff14c424 */ /* 0x000ff600078e00ff */
[----:B------:R-:W-:Y:S01]  /*46d0*/  @!UPT UIADD3 URZ, UPT, UPT, URZ, URZ, URZ ;  /* 0x000000fffffff290 */ /* 0x000fe2000fffe0ff */
[----:B------:R1:W-:Y:S01]  /*46e0*/  @!UP1 UTMALDG.3D [UR16], [UR14], desc[UR10] ;  /* 0x00000a100e0095b4 */ /* 0x0003e20008011000 */
[----:B------:R1:W-:Y:S02]  /*46f0*/  @!P4 SYNCS.ARRIVE.TRANS64.RED.A0TR RZ, [UR7+0x70], R20 ;  /* 0x00007014ffffc9a7 */ /* 0x0003e40008300407 */
[----:B-1----:R-:W-:Y:S01]  /*4700*/  @!P1 ISETP.NE.AND P2, PT, R3, 0x1, PT ;  /* 0x000000010300980c */ /* 0x002fe20003f45270 */
[C---:B--2---:R-:W-:Y:S01]  /*4710*/  @!P1 IMAD.HI.U32 R14, R13.reuse, R14, RZ ;  /* 0x0000000e0d0e9227 */ /* 0x044fe200078e00ff */
[----:B---3--:R-:W-:Y:S03]  /*4720*/  @!P1 ISETP.NE.AND P0, PT, R10, 0x1, PT ;  /* 0x000000010a00980c */ /* 0x008fe60003f05270 */
[C---:B------:R-:W-:Y:S01]  /*4730*/  @!P1 IMAD.HI.U32 R11, R8.reuse, R11, RZ ;  /* 0x0000000b080b9227 */ /* 0x040fe200078e00ff */
[----:B------:R-:W-:Y:S04]  /*4740*/  @!P1 SHF.R.U32.HI R14, RZ, R15, R14 ;  /* 0x0000000fff0e9219 */ /* 0x000fe8000001160e */
[----:B-----5:R-:W-:Y:S01]  /*4750*/  @!P1 SHF.R.U32.HI R9, RZ, R0, R11 ;  /* 0x00000000ff099219 */ /* 0x020fe2000001160b */
[----:B------:R-:W-:Y:S01]  /*4760*/  SYNCS.ARRIVE.TRANS64.RED.A1T0 RZ, [UR8], RZ ;  /* 0x000000ffffff79a7 */ /* 0x000fe20008100408 */
[----:B------:R-:W-:Y:S02]  /*4770*/  @!P1 SEL R14, R13, R14, !P2 ;  /* 0x0000000e0d0e9207 */ /* 0x000fe40005000000 */
[----:B------:R-:W-:Y:S01]  /*4780*/  @!P1 SEL R9, R8, R9, !P0 ;  /* 0x0000000908099207 */ /* 0x000fe20004000000 */
[----:B------:R-:W1:Y:S04]  /*4790*/  SYNCS.PHASECHK.TRANS64.TRYWAIT P5, [UR7+0x98], R12 ;  /* 0x0000980cff0075a7 */ /* 0x000e6800080a1107 */
[----:B------:R-:W-:Y:S02]  /*47a0*/  @!P1 IMAD.IADD R0, R9, 0x1, -R14 ;  /* 0x0000000109009824 */ /* 0x000fe400078e0a0e */
[----:B------:R-:W-:Y:S02]  /*47b0*/  @!P1 IMAD.IADD R9, R14, 0x1, -R9 ;  /* 0x000000010e099824 */ /* 0x000fe400078e0a09 */
[----:B------:R-:W-:Y:S02]  /*47c0*/  @!P1 IMAD R13, R0, R3, R13 ;  /* 0x00000003000d9224 */ /* 0x000fe400078e020d */
[----:B------:R-:W-:Y:S01]  /*47d0*/  @!P1 IMAD R8, R9, R10, R8 ;  /* 0x0000000a09089224 */ /* 0x000fe200078e0208 */
[----:B-1----:R-:W-:Y:S06]  /*47e0*/  @!P5 BRA `(.L_x_79) ;  /* 0x0000003c00fcd947 */ /* 0x002fec0003800000 */
.L_x_173:
[----:B-1----:R-:W-:Y:S01]  /*47f0*/  @!P4 IADD3 R3, P0, PT, R36, 0x580, RZ ;  /* 0x000005802403c810 */ /* 0x002fe20007f1e0ff */
[----:B------:R-:W-:Y:S01]  /*4800*/  VOTEU.ALL UP1, P4 ;  /* 0x0000000000ff7886 */ /* 0x000fe20002020000 */
[----:B------:R-:W-:Y:S01]  /*4810*/  UMOV UR18, 0x0 ;  /* 0x0000000000127882 */ /* 0x000fe20000000000 */
[----:B------:R-:W-:Y:S01]  /*4820*/  UMOV UR19, 0x10000000 ;  /* 0x1000000000137882 */ /* 0x000fe20000000000 */
[----:B------:R-:W-:Y:S01]  /*4830*/  @!P4 R2UR UR9, R3 ;  /* 0x000000000309c2ca */ /* 0x000fe200000e0000 */
[----:B------:R-:W-:Y:S01]  /*4840*/  @!P4 IMAD.X R0, RZ, RZ, R37, P0 ;  /* 0x000000ffff00c224 */ /* 0x000fe200000e0625 */
[----:B------:R-:W-:Y:S01]  /*4850*/  @!UP1 UIADD3 UR10, UPT, UPT, UR34, 0x60, URZ ;  /* 0x00000060220a9890 */ /* 0x000fe2000fffe0ff */
[----:B------:R-:W-:Y:S01]  /*4860*/  ISETP.NE.AND P0, PT, R27, 0x2, PT ;  /* 0x000000021b00780c */ /* 0x000fe20003f05270 */
[----:B------:R-:W-:Y:S01]  /*4870*/  UMOV UR11, UR35 ;  /* 0x00000023000b7c82 */ /* 0x000fe20008000000 */
[----:B------:R-:W-:Y:S01]  /*4880*/  UMOV UR12, UR36 ;  /* 0x00000024000c7c82 */ /* 0x000fe20008000000 */
[----:B------:R-:W-:Y:S01]  /*4890*/  @!P4 R2UR UR8, R0 ;  /* 0x000000000008c2ca */ /* 0x000fe200000e0000 */
[----:B------:R-:W-:Y:S01]  /*48a0*/  IMAD.IADD R20, R8, 0x1, R58 ;  /* 0x0000000108147824 */ /* 0x000fe200078e023a */
[----:B------:R-:W-:Y:S01]  /*48b0*/  @P3 R2UR UR36, R24 ;  /* 0x00000000182432ca */ /* 0x000fe200000e0000 */
[----:B------:R-:W-:Y:S01]  /*48c0*/  IMAD.IADD R21, R13, 0x1, R60 ;  /* 0x000000010d157824 */ /* 0x000fe200078e023c */
[----:B------:R-:W-:Y:S02]  /*48d0*/  SEL R0, RZ, 0x1, P0 ;  /* 0x00000001ff007807 */ /* 0x000fe40000000000 */
[----:B------:R-:W-:Y:S01]  /*48e0*/  LOP3.LUT R32, R32, 0x1, RZ, 0x3c, !PT ;  /* 0x0000000120207812 */ /* 0x000fe200078e3cff */
[----:B------:R-:W-:Y:S01]  /*48f0*/  IMAD.U32 R10, RZ, RZ, UR9 ;  /* 0x00000009ff0a7e24 */ /* 0x000fe2000f8e00ff */
[----:B------:R-:W-:Y:S01]  /*4900*/  @!UP1 UIADD3 UR9, UPT, UPT, UR7, 0x78, URZ ;  /* 0x0000007807099890 */ /* 0x000fe2000fffe0ff */
[----:B------:R-:W-:Y:S02]  /*4910*/  LOP3.LUT R25, R25, R0, RZ, 0x3c, !PT ;  /* 0x0000000019197212 */ /* 0x000fe400078e3cff */
[----:B------:R-:W-:Y:S02]  /*4920*/  SEL R27, R27, RZ, P0 ;  /* 0x000000ff1b1b7207 */ /* 0x000fe40000000000 */
[----:B------:R-:W-:Y:S01]  /*4930*/  IMAD.U32 R11, RZ, RZ, UR8 ;  /* 0x00000008ff0b7e24 */ /* 0x000fe2000f8e00ff */
[----:B------:R-:W-:Y:S01]  /*4940*/  @!P4 R2UR UR14, R10 ;  /* 0x000000000a0ec2ca */ /* 0x000fe200000e0000 */
[----:B------:R-:W-:Y:S01]  /*4950*/  @!UP1 UIADD3 UR8, UPT, UPT, UR7, 0x3200, URZ ;  /* 0x0000320007089890 */ /* 0x000fe2000fffe0ff */
[----:B------:R-:W-:Y:S02]  /*4960*/  VOTEU.ALL UP1, P4 ;  /* 0x0000000000ff7886 */ /* 0x000fe40002020000 */
[----:B------:R-:W-:Y:S11]  /*4970*/  @!P4 R2UR UR15, R11 ;  /* 0x000000000b0fc2ca */ /* 0x000ff600000e0000 */
[----:B------:R-:W-:Y:S02]  /*4980*/  @!UPT UIADD3 URZ, UPT, UPT, URZ, URZ, URZ ;  /* 0x000000fffffff290 */ /* 0x000fe4000fffe0ff */
[----:B------:R2:W-:Y:S01]  /*4990*/  @!UP1 UTMALDG.3D [UR8], [UR14], desc[UR18] ;  /* 0x000012080e0095b4 */ /* 0x0005e20008011000 */
[----:B------:R2:W-:Y:S01]  /*49a0*/  @!P4 SYNCS.ARRIVE.TRANS64.RED.A0TR RZ, [UR7+0x78], R23 ;  /* 0x00007817ffffc9a7 */ /* 0x0005e20008300407 */
[----:B------:R-:W-:Y:S01]  /*49b0*/  UPLOP3.LUT UP1, UPT, UPT, UPT, UPT, 0x80, 0x8 ;  /* 0x000000000008789c */ /* 0x000fe20003f2f070 */
[----:B------:R-:W-:Y:S01]  /*49c0*/  SYNCS.ARRIVE.TRANS64.RED.A1T0 RZ, [UR13], RZ ;  /* 0x000000ffffff79a7 */ /* 0x000fe2000810040d */
[----:B------:R-:W-:Y:S09]  /*49d0*/  @P3 BRA `(.L_x_80) ;  /* 0xfffffff000943947 */ /* 0x000ff2000383ffff */
[----:B------:R-:W-:-:S04]  /*49e0*/  SHF.L.U32 R3, R32, 0x1f, RZ ;  /* 0x0000001f20037819 */ /* 0x000fc800000006ff */
[----:B------:R-:W1:Y:S02]  /*49f0*/  SYNCS.PHASECHK.TRANS64.TRYWAIT P0, [UR7+0x80], R3 ;  /* 0x00008003ff0075a7 */ /* 0x000e640008001107 */
[----:B-1----:R-:W-:Y:S05]  /*4a00*/  @!P0 BRA `(.L_x_81) ;  /* 0x0000003c008c8947 */ /* 0x002fea0003800000 */
.L_x_175:
[----:B------:R-:W3:Y:S02]  /*4a10*/  SYNCS.PHASECHK.TRANS64.TRYWAIT P0, [UR7+0x88], R3 ;  /* 0x00008803ff0075a7 */ /* 0x000ee40008001107 */
[----:B---3--:R-:W-:Y:S05]  /*4a20*/  @!P0 BRA `(.L_x_82) ;  /* 0x0000003c009c8947 */ /* 0x008fea0003800000 */
.L_x_177:
[----:B------:R-:W3:Y:S02]  /*4a30*/  SYNCS.PHASECHK.TRANS64.TRYWAIT P0, [UR7+0x90], R3 ;  /* 0x00009003ff0075a7 */ /* 0x000ee40008001107 */
[----:B---3--:R-:W-:Y:S05]  /*4a40*/  @!P0 BRA `(.L_x_83) ;  /* 0x0000003c00ac8947 */ /* 0x008fea0003800000 */
.L_x_179:
[----:B-1----:R-:W-:-:S07]  /*4a50*/  MOV R0, UR7 ;  /* 0x0000000700007c02 */ /* 0x002fce0008000f00 */
.L_x_84:
[----:B-1----:R-:W-:-:S04]  /*4a60*/  SHF.L.U32 R3, R32, 0x1f, RZ ;  /* 0x0000001f20037819 */ /* 0x002fc800000006ff */
[----:B------:R1:W3:Y:S03]  /*4a70*/  SYNCS.PHASECHK.TRANS64.TRYWAIT P0, [R0+URZ+0x98], R3 ;  /* 0x00009803000075a7 */ /* 0x0002e600080011ff */
[----:B---3--:R-:W-:Y:S05]  /*4a80*/  @!P0 NANOSLEEP.SYNCS 0x989680 ;  /* 0x009896800000895d */ /* 0x008fea0003900000 */
[----:B------:R-:W3:Y:S02]  /*4a90*/  @!P0 SYNCS.PHASECHK.TRANS64 P0, [R0+URZ+0x98], R3 ;  /* 0x00009803000085a7 */ /* 0x000ee400080010ff */
[----:B--23--:R-:W-:Y:S05]  /*4aa0*/  @P0 EXIT ;  /* 0x000000000000094d */ /* 0x00cfea0003800000 */
[----:B------:R-:W-:Y:S05]  /*4ab0*/  BRA `(.L_x_84) ;  /* 0xfffffffc00e87947 */ /* 0x000fea000383ffff */
.L_x_69:
[----:B------:R-:W-:-:S06]  /*4ac0*/  UISETP.GE.AND UP1, UPT, UR8, 0x4, UPT ;  /* 0x000000040800788c */ /* 0x000fcc000bf26270 */
[----:B------:R-:W-:-:S13]  /*4ad0*/  PLOP3.LUT P0, PT, PT, PT, UP1, 0x80, 0x8 ;  /* 0x000000000008781c */ /* 0x000fda0003f0f018 */
[----:B------:R-:W-:Y:S05]  /*4ae0*/  @!P0 EXIT ;  /* 0x000000000000894d */ /* 0x000fea0003800000 */
[----:B------:R-:W-:Y:S01]  /*4af0*/  BAR.SYNC.DEFER_BLOCKING 0x6, 0xa0 ;  /* 0x0182800000007b1d */ /* 0x000fe20000010000 */
[C---:B------:R-:W-:Y:S01]  /*4b00*/  IMAD.SHL.U32 R7, R72.reuse, 0x20, RZ ;  /* 0x0000002048077824 */ /* 0x040fe200078e00ff */
[C---:B------:R-:W-:Y:S01]  /*4b10*/  LOP3.LUT P0, RZ, R72.reuse, 0x4, RZ, 0xc0, !PT ;  /* 0x0000000448ff7812 */ /* 0x040fe2000780c0ff */
[C---:B------:R-:W-:Y:S01]  /*4b20*/  IMAD.SHL.U32 R64, R72.reuse, 0x10, RZ ;  /* 0x0000001048407824 */ /* 0x040fe200078e00ff */
[----:B------:R-:W-:Y:S01]  /*4b30*/  CS2R R68, SRZ ;  /* 0x0000000000447805 */ /* 0x000fe2000001ff00 */
[C---:B------:R-:W-:Y:S01]  /*4b40*/  IMAD.SHL.U32 R5, R72.reuse, 0x4, RZ ;  /* 0x0000000448057824 */ /* 0x040fe200078e00ff */
[----:B------:R-:W-:Y:S02]  /*4b50*/  UMOV UR48, 0x400 ;  /* 0x0000040000307882 */ /* 0x000fe40000000000 */
[----:B------:R-:W1:Y:S01]  /*4b60*/  LDC R63, c[0x0][0x370] ;  /* 0x0000dc00ff3f7b82 */ /* 0x000e620000000800 */
[----:B------:R-:W-:Y:S01]  /*4b70*/  ULEA UR48, UR37, UR48, 0x18 ;  /* 0x0000003025307291 */ /* 0x000fe2000f8ec0ff */
[----:B------:R-:W-:Y:S01]  /*4b80*/  LOP3.LUT R0, R7, 0xc0, RZ, 0xc0, !PT ;  /* 0x000000c007007812 */ /* 0x000fe200078ec0ff */
[----:B------:R-:W-:Y:S01]  /*4b90*/  IMAD.U32 R32, R72, 0x10000, RZ ;  /* 0x0001000048207824 */ /* 0x000fe200078e00ff */
[----:B------:R-:W-:Y:S01]  /*4ba0*/  LOP3.LUT R64, R64, 0x600, RZ, 0xc0, !PT ;  /* 0x0000060040407812 */ /* 0x000fe200078ec0ff */
[----:B------:R-:W-:Y:S01]  /*4bb0*/  UIADD3 UR4, UPT, UPT, UR48, 0x200, URZ ;  /* 0x0000020030047890 */ /* 0x000fe2000fffe0ff */
[----:B------:R-:W-:Y:S01]  /*4bc0*/  LOP3.LUT R5, R0, 0x18, R5, 0xf8, !PT ;  /* 0x0000001800057812 */ /* 0x000fe200078ef805 */
[----:B------:R-:W-:Y:S01]  /*4bd0*/  IMAD.MOV.U32 R71, RZ, RZ, 0x20 ;  /* 0x00000020ff477424 */ /* 0x000fe200078e00ff */
[----:B------:R-:W2:Y:S01]  /*4be0*/  LDC R28, c[0x0][0xb0c] ;  /* 0x0002c300ff1c7b82 */ /* 0x000ea20000000800 */
[----:B------:R-:W-:Y:S01]  /*4bf0*/  SHF.R.U32.HI R0, RZ, 0x1, R72 ;  /* 0x00000001ff007819 */ /* 0x000fe20000011648 */
[----:B------:R-:W-:Y:S01]  /*4c00*/  IMAD.MOV.U32 R70, RZ, RZ, 0x1 ;  /* 0x00000001ff467424 */ /* 0x000fe200078e00ff */
[--C-:B------:R-:W-:Y:S01]  /*4c10*/  LOP3.LUT R64, R64, 0x20, R7.reuse, 0xf8, !PT ;  /* 0x0000002040407812 */ /* 0x100fe200078ef807 */
[----:B------:R-:W-:Y:S01]  /*4c20*/  IMAD.MOV.U32 R30, RZ, RZ, RZ ;  /* 0x000000ffff1e7224 */ /* 0x000fe200078e00ff */
[----:B------:R-:W-:Y:S01]  /*4c30*/  LOP3.LUT R32, R32, 0x600000, RZ, 0xc0, !PT ;  /* 0x0060000020207812 */ /* 0x000fe200078ec0ff */
[----:B------:R-:W-:Y:S01]  /*4c40*/  IMAD.MOV.U32 R75, RZ, RZ, RZ ;  /* 0x000000ffff4b7224 */ /* 0x000fe200078e00ff */
[----:B------:R-:W-:Y:S01]  /*4c50*/  LOP3.LUT R5, R5, 0x8, R0, 0x78, !PT ;  /* 0x0000000805057812 */ /* 0x000fe200078e7800 */
[----:B------:R-:W4:Y:S01]  /*4c60*/  LDC R61, c[0x0][0xb20] ;  /* 0x0002c800ff3d7b82 */ /* 0x000f220000000800 */
[----:B------:R-:W3:Y:S01]  /*4c70*/  LDS R3, [UR48+0x160] ;  /* 0x00016030ff037984 */ /* 0x000ee20008000800 */
[----:B------:R-:W-:Y:S01]  /*4c80*/  LOP3.LUT R64, R64, 0x100, R7, 0xf8, !PT ;  /* 0x0000010040407812 */ /* 0x000fe200078ef807 */
[----:B------:R-:W-:Y:S01]  /*4c90*/  IMAD.U32 R66, RZ, RZ, UR4 ;  /* 0x00000004ff427e24 */ /* 0x000fe2000f8e00ff */
[----:B------:R-:W-:Y:S01]  /*4ca0*/  LOP3.LUT R72, R72, 0x60, RZ, 0xc0, !PT ;  /* 0x0000006048487812 */ /* 0x000fe200078ec0ff */
[----:B------:R-:W1:Y:S01]  /*4cb0*/  LDCU.64 UR52, c[0x0][0x348] ;  /* 0x00006900ff3477ac */ /* 0x000e620008000a00 */
[----:B------:R-:W-:-:S02]  /*4cc0*/  LOP3.LUT R64, R64, R5, RZ, 0xfc, !PT ;  /* 0x0000000540407212 */ /* 0x000fc400078efcff */
[----:B------:R-:W1:Y:S01]  /*4cd0*/  LDC R27, c[0x0][0xb30] ;  /* 0x0002cc00ff1b7b82 */ /* 0x000e620000000800 */
[----:B------:R-:W-:Y:S01]  /*4ce0*/  SEL R71, R71, 0xffffffe0, !P0 ;  /* 0xffffffe047477807 */ /* 0x000fe20004000000 */
[----:B------:R-:W1:Y:S01]  /*4cf0*/  LDCU.64 UR38, c[0x0][0x888] ;  /* 0x00011100ff2677ac */ /* 0x000e620008000a00 */
[----:B------:R-:W1:Y:S05]  /*4d00*/  LDCU.64 UR44, c[0x0][0x890] ;  /* 0x00011200ff2c77ac */ /* 0x000e6a0008000a00 */
[----:B------:R-:W1:Y:S01]  /*4d10*/  LDC.64 R56, c[0x0][0xb10] ;  /* 0x0002c400ff387b82 */ /* 0x000e620000000a00 */
[----:B------:R-:W-:Y:S01]  /*4d20*/  UMOV UR49, URZ ;  /* 0x000000ff00317c82 */ /* 0x000fe20008000000 */
[----:B------:R-:W-:-:S06]  /*4d30*/  UMOV UR51, URZ ;  /* 0x000000ff00337c82 */ /* 0x000fcc0008000000 */
[----:B------:R-:W1:Y:S08]  /*4d40*/  LDC.64 R24, c[0x0][0xb18] ;  /* 0x0002c600ff187b82 */ /* 0x000e700000000a00 */
[----:B------:R-:W1:Y:S08]  /*4d50*/  LDC.64 R22, c[0x0][0xb28] ;  /* 0x0002ca00ff167b82 */ /* 0x000e700000000a00 */
[----:B------:R-:W1:Y:S01]  /*4d60*/  LDC.64 R54, c[0x0][0x8b0] ;  /* 0x00022c00ff367b82 */ /* 0x000e620000000a00 */
[----:B---3--:R-:W-:-:S07]  /*4d70*/  IMAD.IADD R32, R3, 0x1, R32 ;  /* 0x0000000103207824 */ /* 0x008fce00078e0220 */
[----:B------:R-:W3:Y:S08]  /*4d80*/  LDC.64 R52, c[0x0][0x8a8] ;  /* 0x00022a00ff347b82 */ /* 0x000ef00000000a00 */
[----:B--2-4-:R-:W1:Y:S02]  /*4d90*/  LDC R62, c[0x0][0x374] ;  /* 0x0000dd00ff3e7b82 */ /* 0x014e640000000800 */
.L_x_128:
[C---:B------:R-:W-:Y:S02]  /*4da0*/  LEA R0, R75.reuse, UR48, 0x3 ;  /* 0x000000304b007c11 */ /* 0x040fe4000f8e18ff */
[----:B------:R-:W-:Y:S02]  /*4db0*/  SHF.L.U32 R3, R68, 0x1f, RZ ;  /* 0x0000001f44037819 */ /* 0x000fe400000006ff */
[----:B------:R-:W-:Y:S02]  /*4dc0*/  LEA R16, R75, UR48, 0x4 ;  /* 0x000000304b107c11 */ /* 0x000fe4000f8e20ff */
[----:B------:R-:W2:Y:S02]  /*4dd0*/  SYNCS.PHASECHK.TRANS64.TRYWAIT P0, [R0+URZ+0xb0], R3 ;  /* 0x0000b003000075a7 */ /* 0x000ea400080011ff */
[----:B-12---:R-:W-:Y:S05]  /*4de0*/  @!P0 BRA `(.L_x_85) ;  /* 0x0000003800dc8947 */ /* 0x006fea0003800000 */
.L_x_180:
[----:B------:R-:W4:Y:S01]  /*4df0*/  LDC.64 R12, c[0x0][0xb10] ;  /* 0x0002c400ff0c7b82 */ /* 0x000f220000000a00 */
[----:B------:R-:W3:Y:S01]  /*4e00*/  LDS.128 R16, [R16+0x140] ;  /* 0x0001400010107984 */ /* 0x000ee20000000c00 */
[----:B-1----:R-:W-:Y:S01]  /*4e10*/  ISETP.NE.AND P1, PT, R27, 0x1, PT ;  /* 0x000000011b00780c */ /* 0x002fe20003f25270 */
[----:B--2---:R-:W-:Y:S01]  /*4e20*/  VIADD R0, R0, 0xc0 ;  /* 0x000000c000007836 */ /* 0x004fe20000000000 */
[----:B------:R-:W-:Y:S04]  /*4e30*/  ISETP.GE.AND P0, PT, R26, 0x1, PT ;  /* 0x000000011a00780c */ /* 0x000fe80003f06270 */
[----:B------:R-:W1:Y:S01]  /*4e40*/  LDC.64 R10, c[0x0][0xb18] ;  /* 0x0002c600ff0a7b82 */ /* 0x000e620000000a00 */
[----:B------:R-:W-:Y:S01]  /*4e50*/  PRMT R0, RZ, 0x654, R0 ;  /* 0x00000654ff007816 */ /* 0x000fe20000000000 */
[----:B------:R-:W-:Y:S01]  /*4e60*/  @!PT LDS RZ, [RZ] ;  /* 0x00000000fffff984 */ /* 0x000fe20000000800 */
[----:B------:R-:W-:Y:S01]  /*4e70*/  @!PT LDS RZ, [RZ] ;  /* 0x00000000fffff984 */ /* 0x000fe20000000800 */
[----:B------:R-:W-:Y:S01]  /*4e80*/  @!PT LDS RZ, [RZ] ;  /* 0x00000000fffff984 */ /* 0x000fe20000000800 */
[----:B------:R-:W-:Y:S01]  /*4e90*/  @!PT LDS RZ, [RZ] ;  /* 0x00000000fffff984 */ /* 0x000fe20000000800 */
[----:B------:R2:W-:Y:S06]  /*4ea0*/  MEMBAR.ALL.CTA ;  /* 0x0000000000007992 */ /* 0x0005ec0000008000 */
[----:B--2---:R-:W2:Y:S01]  /*4eb0*/  FENCE.VIEW.ASYNC.S ;  /* 0x00000000000073c6 */ /* 0x004ea20000000000 */
[----:B------:R-:W1:Y:S08]  /*4ec0*/  @!P1 LDC R14, c[0x0][0xb20] ;  /* 0x0002c800ff0e9b82 */ /* 0x000e700000000800 */
[----:B------:R-:W1:Y:S01]  /*4ed0*/  @!P1 LDC R9, c[0x0][0xb0c] ;  /* 0x0002c300ff099b82 */ /* 0x000e620000000800 */
[----:B--2---:R2:W-:Y:S01]  /*4ee0*/  SYNCS.ARRIVE.TRANS64.RED.A1T0 RZ, [R0+URZ], RZ ;  /* 0x000000ff00ff79a7 */ /* 0x0045e200081004ff */
[----:B---3--:R-:W-:Y:S04]  /*4ef0*/  LOP3.LUT P4, RZ, R18, 0x1, RZ, 0xc0, !PT ;  /* 0x0000000112ff7812 */ /* 0x008fe8000788c0ff */
[----:B------:R-:W-:Y:S09]  /*4f00*/  P2R R73, PR, RZ, 0x10 ;  /* 0x00000010ff497803 */ /* 0x000ff20000000000 */
[----:B------:R-:W-:Y:S02]  /*4f10*/  @P4 MOV R31, R16 ;  /* 0x00000010001f4202 */ /* 0x000fe40000000f00 */
[----:B------:R-:W-:Y:S01]  /*4f20*/  @P4 LOP3.LUT R29, R17, 0xffff, RZ, 0xc0, !PT ;  /* 0x0000ffff111d4812 */ /* 0x000fe200078ec0ff */
[----:B--2-4-:R-:W-:Y:S06]  /*4f30*/  @!P0 BRA `(.L_x_86) ;  /* 0x0000000000a48947 */ /* 0x014fec0003800000 */
[----:B------:R-:W-:Y:S01]  /*4f40*/  IMAD.HI.U32 R36, R62, R25, RZ ;  /* 0x000000193e247227 */ /* 0x000fe200078e00ff */
[----:B------:R-:W-:Y:S02]  /*4f50*/  ISETP.NE.AND P0, PT, R24, 0x1, PT ;  /* 0x000000011800780c */ /* 0x000fe40003f05270 */
[----:B------:R-:W-:Y:S01]  /*4f60*/  ISETP.NE.AND P2, PT, R26, 0x1, PT ;  /* 0x000000011a00780c */ /* 0x000fe20003f45270 */
[-C--:B------:R-:W-:Y:S01]  /*4f70*/  IMAD.HI.U32 R34, R63, R56.reuse, RZ ;  /* 0x000000383f227227 */ /* 0x080fe200078e00ff */
[----:B------:R-:W-:Y:S02]  /*4f80*/  SHF.R.U32.HI R37, RZ, R61, R36 ;  /* 0x0000003dff257219 */ /* 0x000fe40000011624 */
[----:B------:R-:W-:Y:S01]  /*4f90*/  ISETP.NE.AND P3, PT, R28, 0x1, PT ;  /* 0x000000011c00780c */ /* 0x000fe20003f65270 */
[----:B------:R-:W-:Y:S01]  /*4fa0*/  IMAD.HI.U32 R40, R29, R25, RZ ;  /* 0x000000191d287227 */ /* 0x000fe200078e00ff */
[----:B------:R-:W-:Y:S02]  /*4fb0*/  SHF.R.U32.HI R34, RZ, R57, R34 ;  /* 0x00000039ff227219 */ /* 0x000fe40000011622 */
[----:B------:R-:W-:Y:S01]  /*4fc0*/  SEL R3, R62, R37, !P0 ;  /* 0x000000253e037207 */ /* 0x000fe20004000000 */
[----:B------:R-:W-:Y:S01]  /*4fd0*/  IMAD.HI.U32 R38, R31, R56, RZ ;  /* 0x000000381f267227 */ /* 0x000fe200078e00ff */
[----:B------:R-:W-:Y:S03]  /*4fe0*/  SEL R7, R63, R34, !P3 ;  /* 0x000000223f077207 */ /* 0x000fe60005800000 */
[-C--:B------:R-:W-:Y:S01]  /*4ff0*/  IMAD.HI.U32 R34, R3, R22.reuse, RZ ;  /* 0x0000001603227227 */ /* 0x080fe200078e00ff */
[----:B------:R-:W-:Y:S03]  /*5000*/  SHF.R.U32.HI R38, RZ, R57, R38 ;  /* 0x00000039ff267219 */ /* 0x000fe60000011626 */
[----:B------:R-:W-:Y:S01]  /*5010*/  IMAD.HI.U32 R36, R7, R22, RZ ;  /* 0x0000001607247227 */ /* 0x000fe200078e00ff */
[----:B------:R-:W-:Y:S02]  /*5020*/  @P2 SHF.R.U32.HI R3, RZ, R23, R34 ;  /* 0x00000017ff032219 */ /* 0x000fe40000011622 */
[----:B------:R-:W-:Y:S02]  /*5030*/  SHF.R.U32.HI R34, RZ, R61, R40 ;  /* 0x0000003dff227219 */ /* 0x000fe40000011628 */
[----:B------:R-:W-:Y:S01]  /*5040*/  @P2 SHF.R.U32.HI R7, RZ, R23, R36 ;  /* 0x00000017ff072219 */ /* 0x000fe20000011624 */
[C---:B------:R-:W-:Y:S01]  /*5050*/  IMAD R2, R26.reuse, R3, RZ ;  /* 0x000000031a027224 */ /* 0x040fe200078e02ff */
[----:B------:R-:W-:Y:S02]  /*5060*/  SEL R5, R29, R34, !P0 ;  /* 0x000000221d057207 */ /* 0x000fe40004000000 */
[----:B------:R-:W-:Y:S01]  /*5070*/  SEL R3, R31, R38, !P3 ;  /* 0x000000261f037207 */ /* 0x000fe20005800000 */
[----:B------:R-:W-:Y:S01]  /*5080*/  IMAD R4, R26, R7, RZ ;  /* 0x000000071a047224 */ /* 0x000fe200078e02ff */
[C---:B------:R-:W-:Y:S01]  /*5090*/  ISETP.GE.AND P0, PT, R5.reuse, R2, PT ;  /* 0x000000020500720c */ /* 0x040fe20003f06270 */
[----:B------:R-:W-:Y:S03]  /*50a0*/  IMAD.HI.U32 R6, R5, R22, RZ ;  /* 0x0000001605067227 */ /* 0x000fe600078e00ff */
[----:B------:R-:W-:Y:S01]  /*50b0*/  ISETP.GE.OR P0, PT, R3, R4, P0 ;  /* 0x000000040300720c */ /* 0x000fe20000706670 */
[----:B------:R-:W-:Y:S01]  /*50c0*/  IMAD.MOV R4, RZ, RZ, -R3 ;  /* 0x000000ffff047224 */ /* 0x000fe200078e0a03 */
[-C--:B------:R-:W-:Y:S03]  /*50d0*/  SHF.R.U32.HI R6, RZ, R23.reuse, R6 ;  /* 0x00000017ff067219 */ /* 0x080fe60000011606 */
[----:B------:R-:W-:Y:S01]  /*50e0*/  IMAD R31, R28, R4, R31 ;  /* 0x000000041c1f7224 */ /* 0x000fe200078e021f */
[----:B------:R-:W-:Y:S05]  /*50f0*/  SEL R15, R5, R6, !P2 ;  /* 0x00000006050f7207 */ /* 0x000fea0005000000 */
[----:B------:R-:W-:Y:S02]  /*5100*/  IMAD.MOV R6, RZ, RZ, -R15 ;  /* 0x000000ffff067224 */ /* 0x000fe400078e0a0f */
[C---:B------:R-:W-:Y:S04]  /*5110*/  @!P0 IMAD.HI.U32 R2, R3.reuse, R22, RZ ;  /* 0x0000001603028227 */ /* 0x040fe800078e00ff */
[----:B------:R-:W-:Y:S01]  /*5120*/  IMAD R6, R26, R6, R5 ;  /* 0x000000061a067224 */ /* 0x000fe200078e0205 */
[----:B------:R-:W-:Y:S04]  /*5130*/  @!P0 SHF.R.U32.HI R2, RZ, R23, R2 ;  /* 0x00000017ff028219 */ /* 0x000fe80000011602 */
[----:B------:R-:W-:Y:S02]  /*5140*/  @!P0 SEL R0, R3, R2, !P2 ;  /* 0x0000000203008207 */ /* 0x000fe40005000000 */
[----:B------:R-:W-:Y:S02]  /*5150*/  IADD3 R2, PT, PT, -R5, RZ, RZ ;  /* 0x000000ff05027210 */ /* 0x000fe40007ffe1ff */
[----:B------:R-:W-:Y:S01]  /*5160*/  @!P0 IADD3 R8, PT, PT, R15, -R0, RZ ;  /* 0x800000000f088210 */ /* 0x000fe20007ffe0ff */
[----:B------:R-:W-:Y:S02]  /*5170*/  @!P0 IMAD R0, R7, R6, R0 ;  /* 0x0000000607008224 */ /* 0x000fe400078e0200 */
[----:B------:R-:W-:Y:S02]  /*5180*/  IMAD R29, R24, R2, R29 ;  /* 0x00000002181d7224 */ /* 0x000fe400078e021d */
[----:B------:R-:W-:Y:S02]  /*5190*/  @!P0 IMAD R5, R8, R26, R3 ;  /* 0x0000001a08058224 */ /* 0x000fe400078e0203 */
[----:B------:R-:W-:Y:S04]  /*51a0*/  @!P0 IMAD.MOV.U32 R3, RZ, RZ, R0 ;  /* 0x000000ffff038224 */ /* 0x000fe800078e0000 */
[----:B------:R-:W-:Y:S02]  /*51b0*/  IMAD R31, R3, R28, R31 ;  /* 0x0000001c031f7224 */ /* 0x000fe400078e021f */
[----:B------:R-:W-:Y:S07]  /*51c0*/  IMAD R29, R5, R24, R29 ;  /* 0x00000018051d7224 */ /* 0x000fee00078e021d */
.L_x_86:
[----:B-1----:R-:W-:Y:S01]  /*51d0*/  @!P1 ISETP.NE.AND P0, PT, R10, 0x1, PT ;  /* 0x000000010a00980c */ /* 0x002fe20003f05270 */
[----:B------:R-:W-:Y:S01]  /*51e0*/  @!P1 IMAD.HI.U32 R3, R29, R11, RZ ;  /* 0x0000000b1d039227 */ /* 0x000fe200078e00ff */
[----:B------:R-:W-:Y:S01]  /*51f0*/  R2UR UR42, R21 ;  /* 0x00000000152a72ca */ /* 0x000fe200000e0000 */
[----:B------:R-:W-:Y:S01]  /*5200*/  BSSY.RECONVERGENT B6, `(.L_x_87) ;  /* 0x0000031000067945 */ /* 0x000fe20003800200 */
[----:B------:R-:W-:Y:S01]  /*5210*/  R2UR UR41, R20 ;  /* 0x00000000142972ca */ /* 0x000fe200000e0000 */
[----:B------:R-:W-:Y:S01]  /*5220*/  @!P1 IMAD.HI.U32 R0, R31, R12, RZ ;  /* 0x0000000c1f009227 */ /* 0x000fe200078e00ff */
[----:B------:R-:W-:Y:S02]  /*5230*/  @!P1 SHF.R.U32.HI R2, RZ, R14, R3 ;  /* 0x0000000eff029219 */ /* 0x000fe40000011603 */
[----:B------:R-:W-:Y:S01]  /*5240*/  @!P1 ISETP.NE.AND P2, PT, R9, 0x1, PT ;  /* 0x000000010900980c */ /* 0x000fe20003f45270 */
[----:B------:R-:W-:Y:S01]  /*5250*/  VIADD R75, R75, 0x1 ;  /* 0x000000014b4b7836 */ /* 0x000fe20000000000 */
[----:B------:R-:W-:Y:S02]  /*5260*/  @!P1 SEL R2, R29, R2, !P0 ;  /* 0x000000021d029207 */ /* 0x000fe40004000000 */
[----:B------:R-:W-:Y:S02]  /*5270*/  @!P1 SHF.R.U32.HI R0, RZ, R13, R0 ;  /* 0x0000000dff009219 */ /* 0x000fe40000011600 */
[----:B------:R-:W-:Y:S01]  /*5280*/  LOP3.LUT P0, RZ, R66, 0x1b0, RZ, 0xc0, !PT ;  /* 0x000001b042ff7812 */ /* 0x000fe2000780c0ff */
[----:B------:R-:W-:Y:S01]  /*5290*/  USHF.L.U32 UR42, UR42, 0x6, URZ ;  /* 0x000000062a2a7899 */ /* 0x000fe200080006ff */
[----:B------:R-:W-:Y:S01]  /*52a0*/  @!P1 SEL R3, R31, R0, !P2 ;  /* 0x000000001f039207 */ /* 0x000fe20005000000 */
[----:B------:R-:W-:Y:S01]  /*52b0*/  USHF.L.U32 UR41, UR41, 0x7, URZ ;  /* 0x0000000729297899 */ /* 0x000fe200080006ff */
[----:B------:R-:W-:Y:S03]  /*52c0*/  @P4 SHF.R.U32.HI R67, RZ, 0x10, R17 ;  /* 0x00000010ff434819 */ /* 0x000fe60000011611 */
[----:B------:R-:W-:Y:S02]  /*52d0*/  @!P1 IMAD.IADD R0, R2, 0x1, -R3 ;  /* 0x0000000102009824 */ /* 0x000fe400078e0a03 */
[----:B------:R-:W-:Y:S02]  /*52e0*/  @!P1 IMAD.IADD R2, R3, 0x1, -R2 ;  /* 0x0000000103029824 */ /* 0x000fe400078e0a02 */
[----:B------:R-:W-:Y:S02]  /*52f0*/  @!P1 IMAD R31, R0, R9, R31 ;  /* 0x00000009001f9224 */ /* 0x000fe400078e021f */
[----:B------:R-:W-:Y:S01]  /*5300*/  @!P1 IMAD R29, R2, R10, R29 ;  /* 0x0000000a021d9224 */ /* 0x000fe200078e021d */
[----:B------:R-:W-:Y:S06]  /*5310*/  @!P0 BRA `(.L_x_88) ;  /* 0x00000000007c8947 */ /* 0x000fec0003800000 */
[----:B------:R-:W1:Y:S01]  /*5320*/  LDCU.64 UR8, c[0x4][0x80] ;  /* 0x01001000ff0877ac */ /* 0x000e620008000a00 */
[----:B------:R-:W-:Y:S01]  /*5330*/  MOV R2, 0x0 ;  /* 0x0000000000027802 */ /* 0x000fe20000000f00 */
[----:B------:R-:W-:Y:S02]  /*5340*/  HFMA2 R12, -RZ, RZ, 0, 5.9604644775390625e-08 ;  /* 0x00000001ff0c7431 */ /* 0x000fe400000001ff */
[----:B------:R-:W-:Y:S01]  /*5350*/  IMAD.MOV.U32 R8, RZ, RZ, 0x70 ;  /* 0x00000070ff087424 */ /* 0x000fe200078e00ff */
[----:B------:R2:W3:Y:S01]  /*5360*/  LDC.64 R14, c[0x4][R2] ;  /* 0x01000000020e7b82 */ /* 0x0004e20000000a00 */
[----:B------:R-:W4:Y:S01]  /*5370*/  LDCU.64 UR6, c[0x4][0x88] ;  /* 0x01001100ff0677ac */ /* 0x000f220008000a00 */
[----:B------:R-:W-:Y:S01]  /*5380*/  IMAD.MOV.U32 R13, RZ, RZ, RZ ;  /* 0x000000ffff0d7224 */ /* 0x000fe200078e00ff */
[----:B------:R-:W2:Y:S01]  /*5390*/  LDCU.64 UR4, c[0x4][0x8] ;  /* 0x01000100ff0477ac */ /* 0x000ea20008000a00 */
[----:B-1----:R-:W-:Y:S01]  /*53a0*/  MOV R5, UR9 ;  /* 0x0000000900057c02 */ /* 0x002fe20008000f00 */
[----:B------:R-:W-:Y:S01]  /*53b0*/  IMAD.U32 R4, RZ, RZ, UR8 ;  /* 0x00000008ff047e24 */ /* 0x000fe2000f8e00ff */
[----:B----4-:R-:W-:Y:S01]  /*53c0*/  MOV R7, UR7 ;  /* 0x0000000700077c02 */ /* 0x010fe20008000f00 */
[----:B------:R-:W-:Y:S01]  /*53d0*/  IMAD.U32 R6, RZ, RZ, UR6 ;  /* 0x00000006ff067e24 */ /* 0x000fe2000f8e00ff */
[----:B--2---:R-:W-:Y:S01]  /*53e0*/  MOV R11, UR5 ;  /* 0x00000005000b7c02 */ /* 0x004fe20008000f00 */
[----:B------:R-:W-:Y:S02]  /*53f0*/  IMAD.U32 R10, RZ, RZ, UR4 ;  /* 0x00000004ff0a7e24 */ /* 0x000fe4000f8e00ff */
[----:B------:R-:W-:Y:S07]  /*5400*/  LEPC R20, `(.L_x_89) ;  /* 0x000000001014794e */ /* 0x000fee0000000000 */
[----:B---3-5:R-:W-:Y:S05]  /*5410*/  CALL.ABS.NOINC R14 ;  /* 0x000000000e007343 */ /* 0x028fea0003c00000 */
.L_x_89:
[----:B------:R-:W1:Y:S01]  /*5420*/  LDCU.64 UR8, c[0x4][0x80] ;  /* 0x01001000ff0877ac */ /* 0x000e620008000a00 */
[----:B------:R-:W2:Y:S01]  /*5430*/  LDC.64 R2, c[0x4][R2] ;  /* 0x0100000002027b82 */ /* 0x000ea20000000a00 */
[----:B------:R-:W-:Y:S02]  /*5440*/  HFMA2 R12, -RZ, RZ, 0, 5.9604644775390625e-08 ;  /* 0x00000001ff0c7431 */ /* 0x000fe400000001ff */
[----:B------:R-:W-:Y:S02]  /*5450*/  IMAD.MOV.U32 R8, RZ, RZ, 0x70 ;  /* 0x00000070ff087424 */ /* 0x000fe400078e00ff */
[----:B------:R-:W-:Y:S01]  /*5460*/  IMAD.MOV.U32 R13, RZ, RZ, RZ ;  /* 0x000000ffff0d7224 */ /* 0x000fe200078e00ff */
[----:B------:R-:W3:Y:S01]  /*5470*/  LDCU.64 UR6, c[0x4][0x88] ;  /* 0x01001100ff0677ac */ /* 0x000ee20008000a00 */
[----:B------:R-:W4:Y:S01]  /*5480*/  LDCU.64 UR4, c[0x4][0x8] ;  /* 0x01000100ff0477ac */ /* 0x000f220008000a00 */
[----:B-1----:R-:W-:Y:S02]  /*5490*/  MOV R4, UR8 ;  /* 0x0000000800047c02 */ /* 0x002fe40008000f00 */
[----:B------:R-:W-:Y:S02]  /*54a0*/  MOV R5, UR9 ;  /* 0x0000000900057c02 */ /* 0x000fe40008000f00 */
[----:B---3--:R-:W-:Y:S01]  /*54b0*/  MOV R7, UR7 ;  /* 0x0000000700077c02 */ /* 0x008fe20008000f00 */
[----:B------:R-:W-:Y:S01]  /*54c0*/  IMAD.U32 R6, RZ, RZ, UR6 ;  /* 0x00000006ff067e24 */ /* 0x000fe2000f8e00ff */
[----:B----4-:R-:W-:Y:S01]  /*54d0*/  MOV R11, UR5 ;  /* 0x00000005000b7c02 */ /* 0x010fe20008000f00 */
[----:B------:R-:W-:Y:S02]  /*54e0*/  IMAD.U32 R10, RZ, RZ, UR4 ;  /* 0x00000004ff0a7e24 */ /* 0x000fe4000f8e00ff */
[----:B------:R-:W-:Y:S07]  /*54f0*/  LEPC R20, `(.L_x_88) ;  /* 0x000000001014794e */ /* 0x000fee0000000000 */
[----:B--2---:R-:W-:Y:S05]  /*5500*/  CALL.ABS.NOINC R2 ;  /* 0x0000000002007343 */ /* 0x004fea0003c00000 */
.L_x_88:
[----:B------:R-:W-:Y:S05]  /*5510*/  BSYNC.RECONVERGENT B6 ;  /* 0x0000000000067941 */ /* 0x000fea0003800200 */
.L_x_87:
[----:B------:R-:W-:Y:S01]  /*5520*/  ISETP.NE.U32.AND P4, PT, R54, RZ, PT ;  /* 0x000000ff3600720c */ /* 0x000fe20003f85070 */
[----:B------:R-:W-:Y:S01]  /*5530*/  UISETP.NE.AND UP2, UPT, UR50, URZ, UPT ;  /* 0x000000ff3200728c */ /* 0x000fe2000bf45270 */
[----:B------:R-:W-:Y:S01]  /*5540*/  ISETP.NE.U32.AND P2, PT, RZ, UR38, PT ;  /* 0x00000026ff007c0c */ /* 0x000fe2000bf45070 */
[----:B------:R-:W-:Y:S01]  /*5550*/  UISETP.NE.U32.AND UP1, UPT, UR44, URZ, UPT ;  /* 0x000000ff2c00728c */ /* 0x000fe2000bf25070 */
[----:B------:R-:W-:Y:S01]  /*5560*/  ISETP.NE.AND.EX P4, PT, R55, RZ, PT, P4 ;  /* 0x000000ff3700720c */ /* 0x000fe20003f85340 */
[----:B------:R-:W-:Y:S01]  /*5570*/  UPLOP3.LUT UP0, UPT, UPT, UPT, UPT, 0x40, 0x4 ;  /* 0x000000000004789c */ /* 0x000fe20003f0e870 */
[----:B------:R-:W-:Y:S01]  /*5580*/  ISETP.NE.AND.EX P2, PT, RZ, UR39, PT, P2 ;  /* 0x00000027ff007c0c */ /* 0x000fe2000bf45320 */
[----:B------:R-:W-:Y:S01]  /*5590*/  UISETP.NE.AND.EX UP1, UPT, UR45, URZ, UPT, UP1 ;  /* 0x000000ff2d00728c */ /* 0x000fe2000bf25310 */
[----:B------:R-:W-:Y:S04]  /*55a0*/  PLOP3.LUT P1, PT, PT, PT, UP2, 0x80, 0x8 ;  /* 0x000000000008781c */ /* 0x000fe80003f2f028 */
[----:B------:R-:W-:Y:S06]  /*55b0*/  @UP2 UPLOP3.LUT UP0, UPT, UPT, UPT, UP1, 0x80, 0x8 ;  /* 0x000000000008289c */ /* 0x000fec0003f0f010 */
[----:B------:R-:W-:Y:S01]  /*55c0*/  PLOP3.LUT P0, PT, PT, PT, UP0, 0x80, 0x8 ;  /* 0x000000000008781c */ /* 0x000fe20003f0f008 */
[----:B------:R-:W-:Y:S01]  /*55d0*/  @!UPT UIADD3 URZ, UPT, UPT, URZ, URZ, URZ ;  /* 0x000000fffffff290 */ /* 0x000fe2000fffe0ff */
[----:B------:R-:W-:Y:S11]  /*55e0*/  BRA.U !UP1, `(.L_x_90) ;  /* 0x0000000109387547 */ /* 0x000ff6000b800000 */
[----:B------:R-:W-:Y:S01]  /*55f0*/  UISETP.NE.U32.AND UP0, UPT, UR38, URZ, UPT ;  /* 0x000000ff2600728c */ /* 0x000fe2000bf05070 */
[----:B------:R-:W-:Y:S02]  /*5600*/  HFMA2 R0, -RZ, RZ, 0, 5.9604644775390625e-08 ;  /* 0x00000001ff007431 */ /* 0x000fe400000001ff */
[----:B------:R-:W-:Y:S01]  /*5610*/  IMAD.MOV.U32 R59, RZ, RZ, 0x1 ;  /* 0x00000001ff3b7424 */ /* 0x000fe200078e00ff */
[----:B------:R-:W-:Y:S06]  /*5620*/  UISETP.NE.AND.EX UP0, UPT, UR39, URZ, UPT, UP0 ;  /* 0x000000ff2700728c */ /* 0x000fec000bf05300 */
[----:B------:R-:W-:Y:S05]  /*5630*/  PLOP3.LUT P3, PT, PT, PT, UP0, 0x80, 0x8 ;  /* 0x000000000008781c */ /* 0x000fea0003f6f008 */
[----:B------:R-:W1:Y:S01]  /*5640*/  @UP0 LDCU.64 UR6, c[0x0][0x888] ;  /* 0x00011100ff0607ac */ /* 0x000e620008000a00 */
[----:B------:R-:W-:Y:S07]  /*5650*/  @UP0 UIMAD UR4, UR36, UR44, URZ ;  /* 0x0000002c240402a4 */ /* 0x000fee000f8e02ff */
[----:B------:R-:W-:Y:S01]  /*5660*/  @!P3 PRMT R59, R0, 0x7610, R59 ;  /* 0x00007610003bb816 */ /* 0x000fe2000000003b */
[----:B-1----:R-:W-:Y:S03]  /*5670*/  @UP0 UIMAD.WIDE UR6, UR4, 0x4, UR6 ;  /* 0x00000004040608a5 */ /* 0x002fe6000f8e0206 */
[----:B------:R-:W1:Y:S03]  /*5680*/  @!UP0 LDCU UR4, c[0x0][0x880] ;  /* 0x00011000ff0487ac */ /* 0x000e660008000800 */
[----:B------:R-:W-:Y:S01]  /*5690*/  IMAD.U32 R2, RZ, RZ, UR6 ;  /* 0x00000006ff027e24 */ /* 0x000fe2000f8e00ff */
[----:B------:R-:W-:Y:S05]  /*56a0*/  MOV R3, UR7 ;  /* 0x0000000700037c02 */ /* 0x000fea0008000f00 */
[----:B-----5:R2:W5:Y:S02]  /*56b0*/  @P3 LDG.E R35, desc[UR46][R2.64] ;  /* 0x0000002e02233981 */ /* 0x020564000c1e1900 */
[----:B-12---:R-:W-:Y:S02]  /*56c0*/  @!P3 IMAD.U32 R35, RZ, RZ, UR4 ;  /* 0x00000004ff23be24 */ /* 0x006fe4000f8e00ff */
.L_x_90:
[----:B------:R-:W-:Y:S05]  /*56d0*/  @!P4 BRA `(.L_x_91) ;  /* 0x000000000020c947 */ /* 0x000fea0003800000 */
[----:B------:R-:W-:Y:S04]  /*56e0*/  ISETP.NE.U32.AND P3, PT, R52, RZ, PT ;  /* 0x000000ff3400720c */ /* 0x000fe80003f65070 */
[----:B------:R-:W-:Y:S11]  /*56f0*/  ISETP.NE.AND.EX P3, PT, R53, RZ, PT, P3 ;  /* 0x000000ff3500720c */ /* 0x000ff60003f65330 */
[----:B------:R-:W-:Y:S02]  /*5700*/  @!UPT UIADD3 URZ, UPT, UPT, URZ, URZ, URZ ;  /* 0x000000fffffff290 */ /* 0x000fe4000fffe0ff */
[----:B------:R-:W1:Y:S01]  /*5710*/  @P3 LDC.64 R2, c[0x0][0x8a8] ;  /* 0x00022a00ff023b82 */ /* 0x000e620000000a00 */
[----:B------:R-:W-:Y:S04]  /*5720*/  @P3 IMAD R0, R54, UR36, RZ ;  /* 0x0000002436003c24 */ /* 0x000fe8000f8e02ff */
[----:B-1----:R-:W-:Y:S05]  /*5730*/  @P3 IMAD.WIDE R2, R0, 0x4, R2 ;  /* 0x0000000400023825 */ /* 0x002fea00078e0202 */
[----:B-----5:R1:W5:Y:S02]  /*5740*/  @P3 LDG.E R33, desc[UR46][R2.64] ;  /* 0x0000002e02213981 */ /* 0x020364000c1e1900 */
[----:B-1----:R-:W2:Y:S02]  /*5750*/  @!P3 LDC R33, c[0x0][0x8a0] ;  /* 0x00022800ff21bb82 */ /* 0x002ea40000000800 */
.L_x_91:
[----:B-----5:R-:W-:Y:S01]  /*5760*/  FSETP.NEU.AND P3, PT, R35, RZ, PT ;  /* 0x000000ff2300720b */ /* 0x020fe20003f6d000 */
[----:B------:R-:W-:Y:S01]  /*5770*/  IMAD.SHL.U32 R80, R64, 0x2, RZ ;  /* 0x0000000240507824 */ /* 0x000fe200078e00ff */
[----:B------:R-:W-:Y:S01]  /*5780*/  SEL R7, RZ, 0xffffffff, P2 ;  /* 0xffffffffff077807 */ /* 0x000fe20001000000 */
[----:B------:R-:W-:Y:S01]  /*5790*/  BSSY B1, `(.L_x_92) ;  /* 0x0000036000017945 */ /* 0x000fe20003800000 */
[----:B------:R-:W-:Y:S01]  /*57a0*/  @P1 LOP3.LUT P2, RZ, R59, 0xff, RZ, 0xc0, !PT ;  /* 0x000000ff3bff1812 */ /* 0x000fe2000784c0ff */
[----:B------:R-:W-:Y:S01]  /*57b0*/  VIADD R78, R80, UR48 ;  /* 0x00000030504e7c36 */ /* 0x000fe20008000000 */
[----:B------:R-:W-:Y:S01]  /*57c0*/  @P1 SEL R2, RZ, 0xffffffff, P3 ;  /* 0xffffffffff021807 */ /* 0x000fe20001800000 */
[----:B------:R-:W-:Y:S01]  /*57d0*/  IMAD.MOV.U32 R81, RZ, RZ, 0x1 ;  /* 0x00000001ff517424 */ /* 0x000fe200078e00ff */
[----:B------:R-:W-:Y:S01]  /*57e0*/  LOP3.LUT R70, R70, 0x1, RZ, 0x3c, !PT ;  /* 0x0000000146467812 */ /* 0x000fe200078e3cff */
[----:B------:R-:W-:Y:S01]  /*57f0*/  IMAD.MOV.U32 R39, RZ, RZ, RZ ;  /* 0x000000ffff277224 */ /* 0x000fe200078e00ff */
[----:B------:R-:W-:Y:S02]  /*5800*/  @P0 SEL R2, R7, R2, !P2 ;  /* 0x0000000207020207 */ /* 0x000fe40005000000 */
[----:B------:R-:W-:Y:S02]  /*5810*/  CS2R R50, SRZ ;  /* 0x0000000000327805 */ /* 0x000fe4000001ff00 */
[----:B------:R-:W-:Y:S02]  /*5820*/  LEA R79, R30, UR48, 0x3 ;  /* 0x000000301e4f7c11 */ /* 0x000fe4000f8e18ff */
[----:B------:R-:W-:Y:S02]  /*5830*/  CS2R R48, SRZ ;  /* 0x0000000000307805 */ /* 0x000fe4000001ff00 */
[----:B------:R-:W-:Y:S02]  /*5840*/  @P1 LOP3.LUT R2, R2, 0x1, RZ, 0xc0, !PT ;  /* 0x0000000102021812 */ /* 0x000fe400078ec0ff */
[----:B------:R-:W-:Y:S02]  /*5850*/  CS2R R42, SRZ ;  /* 0x00000000002a7805 */ /* 0x000fe4000001ff00 */
[----:B------:R-:W-:Y:S02]  /*5860*/  SHF.L.U32 R0, R69, 0x1f, RZ ;  /* 0x0000001f45007819 */ /* 0x000fe400000006ff */
[----:B------:R-:W-:Y:S02]  /*5870*/  CS2R R40, SRZ ;  /* 0x0000000000287805 */ /* 0x000fe4000001ff00 */
[----:B------:R-:W-:Y:S01]  /*5880*/  ISETP.NE.U32.OR P5, PT, R2, 0x1, !P1 ;  /* 0x000000010200780c */ /* 0x000fe20004fa5470 */
[----:B------:R-:W-:Y:S01]  /*5890*/  IMAD.IADD R77, R71, 0x1, R78 ;  /* 0x00000001474d7824 */ /* 0x000fe200078e024e */
[----:B------:R-:W-:Y:S02]  /*58a0*/  PLOP3.LUT P2, PT, PT, PT, UP1, 0x80, 0x8 ;  /* 0x000000000008781c */ /* 0x000fe40003f4f018 */
[----:B------:R-:W-:Y:S02]  /*58b0*/  LEA.HI R5, R30, R30, RZ, 0x1 ;  /* 0x0000001e1e057211 */ /* 0x000fe400078f08ff */
[----:B------:R-:W-:Y:S02]  /*58c0*/  LOP3.LUT P4, R74, R59, 0xff, RZ, 0xc0, !PT ;  /* 0x000000ff3b4a7812 */ /* 0x000fe4000788c0ff */
[----:B------:R-:W-:Y:S01]  /*58d0*/  SEL R2, RZ, 0xffffffff, P3 ;  /* 0xffffffffff027807 */ /* 0x000fe20001800000 */
[C---:B------:R-:W-:Y:S01]  /*58e0*/  IMAD.SHL.U32 R3, R5.reuse, 0x40, RZ ;  /* 0x0000004005037824 */ /* 0x040fe200078e00ff */
[----:B------:R-:W-:Y:S02]  /*58f0*/  LOP3.LUT R5, R5, 0xffe, RZ, 0xc0, !PT ;  /* 0x00000ffe05057812 */ /* 0x000fe400078ec0ff */
[----:B------:R-:W-:Y:S02]  /*5900*/  P2R R76, PR, RZ, 0x20 ;  /* 0x00000020ff4c7803 */ /* 0x000fe40000000000 */
[----:B------:R-:W-:Y:S01]  /*5910*/  @P5 SHF.L.U32 R4, R70, 0x1f, RZ ;  /* 0x0000001f46045819 */ /* 0x000fe200000006ff */
[----:B------:R-:W-:Y:S01]  /*5920*/  IMAD.IADD R34, R30, 0x1, -R5 ;  /* 0x000000011e227824 */ /* 0x000fe200078e0a05 */
[----:B------:R-:W-:Y:S02]  /*5930*/  @P2 SEL R2, R7, R2, !P4 ;  /* 0x0000000207022207 */ /* 0x000fe40006000000 */
[----:B------:R-:W1:Y:S01]  /*5940*/  @P5 SYNCS.PHASECHK.TRANS64.TRYWAIT P1, [UR48+0x60], R4 ;  /* 0x00006004ff0055a7 */ /* 0x000e620008021130 */
[----:B------:R-:W-:Y:S02]  /*5950*/  LOP3.LUT R3, R3, 0xffffff80, RZ, 0xc0, !PT ;  /* 0xffffff8003037812 */ /* 0x000fe400078ec0ff */
[----:B------:R-:W-:Y:S03]  /*5960*/  LOP3.LUT R2, R2, 0x1, RZ, 0xc0, !PT ;  /* 0x0000000102027812 */ /* 0x000fe600078ec0ff */
[----:B------:R-:W-:Y:S01]  /*5970*/  IMAD.IADD R3, R32, 0x1, R3 ;  /* 0x0000000120037824 */ /* 0x000fe200078e0203 */
[----:B------:R-:W-:Y:S03]  /*5980*/  ISETP.NE.U32.AND P2, PT, R2, 0x1, PT ;  /* 0x000000010200780c */ /* 0x000fe60003f45070 */
[----:B------:R-:W-:Y:S01]  /*5990*/  IMAD R34, R34, 0x100000, R3 ;  /* 0x0010000022227824 */ /* 0x000fe200078e0203 */
[----:B------:R-:W-:Y:S01]  /*59a0*/  P2R R82, PR, RZ, 0x4 ;  /* 0x00000004ff527803 */ /* 0x000fe20000000000 */
[----:B------:R3:W4:Y:S01]  /*59b0*/  SYNCS.PHASECHK.TRANS64.TRYWAIT P0, [R79+URZ+0xd0], R0 ;  /* 0x0000d0004f0075a7 */ /* 0x00072200080011ff */
[----:B-1----:R-:W-:Y:S01]  /*59c0*/  @P5 SEL R81, RZ, 0x1, !P1 ;  /* 0x00000001ff515807 */ /* 0x002fe20004800000 */
[----:B---3--:R-:W-:Y:S06]  /*59d0*/  @!P5 BRA `(.L_x_93) ;  /* 0x000000000044d947 */ /* 0x008fec0003800000 */
[----:B------:R-:W-:Y:S01]  /*59e0*/  IMAD.MOV.U32 R50, RZ, RZ, RZ ;  /* 0x000000ffff327224 */ /* 0x000fe200078e00ff */
[----:B------:R-:W-:Y:S01]  /*59f0*/  ISETP.NE.AND P1, PT, R81, RZ, PT ;  /* 0x000000ff5100720c */ /* 0x000fe20003f25270 */
[----:B------:R-:W-:Y:S01]  /*5a00*/  BSSY B0, `(.L_x_94) ;  /* 0x0000008000007945 */ /* 0x000fe20003800000 */
[----:B------:R-:W-:Y:S02]  /*5a10*/  CS2R R42, SRZ ;  /* 0x00000000002a7805 */ /* 0x000fe4000001ff00 */
[----:B------:R-:W-:Y:S02]  /*5a20*/  CS2R R40, SRZ ;  /* 0x0000000000287805 */ /* 0x000fe4000001ff00 */
[----:B------:R-:W-:Y:S07]  /*5a30*/  CS2R R48, SRZ ;  /* 0x0000000000307805 */ /* 0x000fee000001ff00 */
[----:B------:R-:W-:Y:S05]  /*5a40*/  @P1 BRA `(.L_x_95) ;  /* 0x00000000000c1947 */ /* 0x000fea0003800000 */
[----:B------:R-:W-:Y:S04]  /*5a50*/  SHF.L.U32 R3, R70, 0x1f, RZ ;  /* 0x0000001f46037819 */ /* 0x000fe800000006ff */
[----:B------:R-:W1:Y:S02]  /*5a60*/  SYNCS.PHASECHK.TRANS64.TRYWAIT P1, [UR48+0x60], R3 ;  /* 0x00006003ff0075a7 */ /* 0x000e640008021130 */
[----:B-1----:R-:W-:Y:S05]  /*5a70*/  @!P1 BRA `(.L_x_96) ;  /* 0x0000002c00cc9947 */ /* 0x002fea0003800000 */
.L_x_95:
[----:B------:R-:W-:Y:S05]  /*5a80*/  BSYNC B0 ;  /* 0x0000000000007941 */ /* 0x000fea0003800000 */
.L_x_94:
[----:B------:R-:W-:Y:S01]  /*5a90*/  ISETP.NE.AND P1, PT, R82, RZ, PT ;  /* 0x000000ff5200720c */ /* 0x000fe20003f25270 */
[----:B------:R-:W-:Y:S11]  /*5aa0*/  HFMA2 R39, -RZ, RZ, 0, 5.9604644775390625e-08 ;  /* 0x00000001ff277431 */ /* 0x000ff600000001ff */
[----:B------:R-:W-:Y:S01]  /*5ab0*/  @!UPT UIADD3 URZ, UPT, UPT, URZ, URZ, URZ ;  /* 0x000000fffffff290 */ /* 0x000fe2000fffe0ff */
[----:B------:R-:W-:Y:S05]  /*5ac0*/  @P1 WARPSYNC.ALL ;  /* 0x0000000000001948 */ /* 0x000fea0003800000 */
[----:B------:R3:W1:Y:S04]  /*5ad0*/  @P1 LDSM.16.M88.4 R40, [R80+UR48+0x200] ;  /* 0x000200305028183b */ /* 0x0006680008000200 */
[----:B------:R3:W1:Y:S02]  /*5ae0*/  @P1 LDSM.16.M88.4 R48, [R77+0x200] ;  /* 0x000200004d30183b */ /* 0x0006640000000200 */
.L_x_93:
[----:B------:R-:W-:Y:S05]  /*5af0*/  BSYNC B1 ;  /* 0x0000000000017941 */ /* 0x000fea0003800000 */
.L_x_92:
[----:B-1----:R-:W-:Y:S04]  /*5b00*/  SHF.R.U32.HI R2, RZ, 0x15, R34 ;  /* 0x00000015ff027819 */ /* 0x002fe80000011622 */
[----:B------:R-:W-:Y:S01]  /*5b10*/  LOP3.LUT P1, RZ, R2, 0x3, R65, 0x48, !PT ;  /* 0x0000000302ff7812 */ /* 0x000fe20007824841 */
[----:B------:R-:W-:Y:S01]  /*5b20*/  @!UPT UIADD3 URZ, UPT, UPT, URZ, URZ, URZ ;  /* 0x000000fffffff290 */ /* 0x000fe2000fffe0ff */
[----:B----4-:R-:W-:Y:S11]  /*5b30*/  @P0 BRA `(.L_x_97) ;  /* 0x0000000000080947 */ /* 0x010ff60003800000 */
[----:B------:R-:W1:Y:S02]  /*5b40*/  SYNCS.PHASECHK.TRANS64.TRYWAIT P0, [R79+URZ+0xd0], R0 ;  /* 0x0000d0004f0075a7 */ /* 0x000e6400080011ff */
[----:B-1----:R-:W-:Y:S05]  /*5b50*/  @!P0 BRA `(.L_x_98) ;  /* 0x0000002c00ac8947 */ /* 0x002fea0003800000 */
.L_x_97:
[----:B------:R-:W-:Y:S05]  /*5b60*/  @!P1 BRA `(.L_x_99) ;  /* 0x0000000000409947 */ /* 0x000fea0003800000 */
[----:B------:R-:W4:Y:S01]  /*5b70*/  LDCU.64 UR8, c[0x4][0x70] ;  /* 0x01000e00ff0877ac */ /* 0x000f220008000a00 */
[----:B------:R-:W-:Y:S01]  /*5b80*/  MOV R3, 0x0 ;  /* 0x0000000000037802 */ /* 0x000fe20000000f00 */
[----:B------:R-:W-:Y:S02]  /*5b90*/  HFMA2 R12, -RZ, RZ, 0, 5.9604644775390625e-08 ;  /* 0x00000001ff0c7431 */ /* 0x000fe400000001ff */
[----:B------:R-:W-:Y:S02]  /*5ba0*/  IMAD.MOV.U32 R8, RZ, RZ, 0x192 ;  /* 0x00000192ff087424 */ /* 0x000fe400078e00ff */
[----:B------:R-:W-:Y:S01]  /*5bb0*/  IMAD.MOV.U32 R13, RZ, RZ, RZ ;  /* 0x000000ffff0d7224 */ /* 0x000fe200078e00ff */
[----:B------:R-:W5:Y:S01]  /*5bc0*/  LDCU.64 UR6, c[0x4][0x78] ;  /* 0x01000f00ff0677ac */ /* 0x000f620008000a00 */
[----:B------:R-:W1:Y:S01]  /*5bd0*/  LDC.64 R2, c[0x4][R3] ;  /* 0x0100000003027b82 */ /* 0x000e620000000a00 */
[----:B------:R-:W2:Y:S01]  /*5be0*/  LDCU.64 UR4, c[0x4][0x10] ;  /* 0x01000200ff0477ac */ /* 0x000ea20008000a00 */
[----:B----4-:R-:W-:Y:S01]  /*5bf0*/  MOV R5, UR9 ;  /* 0x0000000900057c02 */ /* 0x010fe20008000f00 */
[----:B------:R-:W-:Y:S01]  /*5c00*/  IMAD.U32 R4, RZ, RZ, UR8 ;  /* 0x00000008ff047e24 */ /* 0x000fe2000f8e00ff */
[----:B-----5:R-:W-:Y:S01]  /*5c10*/  MOV R7, UR7 ;  /* 0x0000000700077c02 */ /* 0x020fe20008000f00 */
[----:B------:R-:W-:Y:S01]  /*5c20*/  IMAD.U32 R6, RZ, RZ, UR6 ;  /* 0x00000006ff067e24 */ /* 0x000fe2000f8e00ff */
[----:B--2---:R-:W-:Y:S01]  /*5c30*/  MOV R11, UR5 ;  /* 0x00000005000b7c02 */ /* 0x004fe20008000f00 */
[----:B------:R-:W-:Y:S02]  /*5c40*/  IMAD.U32 R10, RZ, RZ, UR4 ;  /* 0x00000004ff0a7e24 */ /* 0x000fe4000f8e00ff */
[----:B------:R-:W-:Y:S07]  /*5c50*/  LEPC R20, `(.L_x_99) ;  /* 0x000000001014794e */ /* 0x000fee0000000000 */
[----:B-1-3--:R-:W-:Y:S05]  /*5c60*/  CALL.ABS.NOINC R2 ;  /* 0x0000000002007343 */ /* 0x00afea0003c00000 */
.L_x_99:
[----:B------:R-:W-:Y:S01]  /*5c70*/  SHF.L.U32 R20, R40, 0x10, RZ ;  /* 0x0000001028147819 */ /* 0x000fe200000006ff */
[----:B------:R-:W-:Y:S05]  /*5c80*/  WARPSYNC.ALL ;  /* 0x0000000000007948 */ /* 0x000fea0003800000 */
[----:B------:R-:W-:Y:S01]  /*5c90*/  R2UR UR4, R34 ;  /* 0x00000000220472ca */ /* 0x000fe200000e0000 */
[----:B------:R-:W-:Y:S01]  /*5ca0*/  BSSY.RECONVERGENT B0, `(.L_x_100) ;  /* 0x000004e000007945 */ /* 0x000fe20003800200 */
[----:B------:R-:W-:Y:S02]  /*5cb0*/  LOP3.LUT R21, R40, 0xffff0000, RZ, 0xc0, !PT ;  /* 0xffff000028157812 */ /* 0x000fe400078ec0ff */
[----:B------:R-:W-:Y:S02]  /*5cc0*/  LOP3.LUT R36, R41, 0xffff0000, RZ, 0xc0, !PT ;  /* 0xffff000029247812 */ /* 0x000fe400078ec0ff */
[----:B------:R-:W-:Y:S02]  /*5cd0*/  SHF.L.U32 R37, R43, 0x10, RZ ;  /* 0x000000102b257819 */ /* 0x000fe400000006ff */
[----:B------:R-:W-:Y:S02]  /*5ce0*/  LOP3.LUT R38, R51, 0xffff0000, RZ, 0xc0, !PT ;  /* 0xffff000033267812 */ /* 0x000fe400078ec0ff */
[----:B------:R-:W-:Y:S03]  /*5cf0*/  ISETP.NE.AND P0, PT, R72, RZ, PT ;  /* 0x000000ff4800720c */ /* 0x000fe60003f05270 */
[----:B------:R-:W1:Y:S02]  /*5d00*/  LDTM.16dp256bit.x4 R4, tmem[UR4] ;  /* 0x00000004000479ee */ /* 0x000e640008120000 */
[C---:B-12---:R-:W-:Y:S01]  /*5d10*/  FMUL R0, R33.reuse, R4 ;  /* 0x0000000421007220 */ /* 0x046fe20000400000 */
[C---:B------:R-:W-:Y:S01]  /*5d20*/  FMUL R2, R33.reuse, R5 ;  /* 0x0000000521027220 */ /* 0x040fe20000400000 */
[C---:B------:R-:W-:Y:S01]  /*5d30*/  FMUL R3, R33.reuse, R6 ;  /* 0x0000000621037220 */ /* 0x040fe20000400000 */
[----:B------:R-:W-:Y:S01]  /*5d40*/  FMUL R7, R33, R7 ;  /* 0x0000000721077220 */ /* 0x000fe20000400000 */
[----:B------:R-:W-:Y:S01]  /*5d50*/  FFMA R0, R35, R20, R0 ;  /* 0x0000001423007223 */ /* 0x000fe20000000000 */
[----:B------:R-:W-:Y:S01]  /*5d60*/  SHF.L.U32 R20, R41, 0x10, RZ ;  /* 0x0000001029147819 */ /* 0x000fe200000006ff */
[----:B------:R-:W-:Y:S01]  /*5d70*/  FFMA R2, R35, R21, R2 ;  /* 0x0000001523027223 */ /* 0x000fe20000000002 */
[C---:B------:R-:W-:Y:S01]  /*5d80*/  SHF.L.U32 R21, R42.reuse, 0x10, RZ ;  /* 0x000000102a157819 */ /* 0x040fe200000006ff */
[C---:B------:R-:W-:Y:S01]  /*5d90*/  FMUL R4, R33.reuse, R8 ;  /* 0x0000000821047220 */ /* 0x040fe20000400000 */
[----:B------:R-:W-:Y:S01]  /*5da0*/  FMUL R5, R33, R9 ;  /* 0x0000000921057220 */ /* 0x000fe20000400000 */
[C---:B------:R-:W-:Y:S01]  /*5db0*/  FFMA R3, R35.reuse, R20, R3 ;  /* 0x0000001423037223 */ /* 0x040fe20000000003 */
[----:B------:R-:W-:Y:S01]  /*5dc0*/  LOP3.LUT R20, R42, 0xffff0000, RZ, 0xc0, !PT ;  /* 0xffff00002a147812 */ /* 0x000fe200078ec0ff */
[----:B------:R-:W-:Y:S01]  /*5dd0*/  FFMA R7, R35, R36, R7 ;  /* 0x0000002423077223 */ /* 0x000fe20000000007 */
[----:B------:R-:W-:Y:S01]  /*5de0*/  LOP3.LUT R36, R43, 0xffff0000, RZ, 0xc0, !PT ;  /* 0xffff00002b247812 */ /* 0x000fe200078ec0ff */
[C---:B------:R-:W-:Y:S01]  /*5df0*/  FMUL R6, R33.reuse, R10 ;  /* 0x0000000a21067220 */ /* 0x040fe20000400000 */
[----:B------:R-:W-:Y:S01]  /*5e00*/  F2FP.BF16.F32.PACK_AB R44, R2, R0 ;  /* 0x00000000022c723e */ /* 0x000fe200000010ff */
[----:B------:R-:W-:Y:S01]  /*5e10*/  FMUL R11, R33, R11 ;  /* 0x0000000b210b7220 */ /* 0x000fe20000400000 */
[----:B------:R-:W-:Y:S01]  /*5e20*/  F2FP.BF16.F32.PACK_AB R45, R7, R3 ;  /* 0x00000003072d723e */ /* 0x000fe200000010ff */
[----:B------:R-:W-:Y:S01]  /*5e30*/  FFMA R4, R35, R21, R4 ;  /* 0x0000001523047223 */ /* 0x000fe20000000004 */
[----:B------:R-:W-:Y:S01]  /*5e40*/  SHF.L.U32 R21, R49, 0x10, RZ ;  /* 0x0000001031157819 */ /* 0x000fe200000006ff */
[C---:B------:R-:W-:Y:S01]  /*5e50*/  FFMA R5, R35.reuse, R20, R5 ;  /* 0x0000001423057223 */ /* 0x040fe20000000005 */
[C---:B------:R-:W-:Y:S01]  /*5e60*/  SHF.L.U32 R20, R48.reuse, 0x10, RZ ;  /* 0x0000001030147819 */ /* 0x040fe200000006ff */
[----:B------:R-:W-:Y:S01]  /*5e70*/  FFMA R6, R35, R37, R6 ;  /* 0x0000002523067223 */ /* 0x000fe20000000006 */
[----:B------:R-:W-:Y:S01]  /*5e80*/  SHF.L.U32 R37, R51, 0x10, RZ ;  /* 0x0000001033257819 */ /* 0x000fe200000006ff */
[----:B------:R-:W-:Y:S01]  /*5e90*/  FFMA R11, R35, R36, R11 ;  /* 0x00000024230b7223 */ /* 0x000fe2000000000b */
[C---:B------:R-:W-:Y:S01]  /*5ea0*/  FMUL R8, R33.reuse, R12 ;  /* 0x0000000c21087220 */ /* 0x040fe20000400000 */
[----:B------:R-:W-:Y:S01]  /*5eb0*/  LOP3.LUT R36, R48, 0xffff0000, RZ, 0xc0, !PT ;  /* 0xffff000030247812 */ /* 0x000fe200078ec0ff */
[C---:B------:R-:W-:Y:S01]  /*5ec0*/  FMUL R9, R33.reuse, R13 ;  /* 0x0000000d21097220 */ /* 0x040fe20000400000 */
[----:B------:R-:W-:Y:S01]  /*5ed0*/  FMUL R10, R33, R14 ;  /* 0x0000000e210a7220 */ /* 0x000fe20000400000 */
[----:B------:R-:W-:Y:S01]  /*5ee0*/  FFMA R8, R35, R20, R8 ;  /* 0x0000001423087223 */ /* 0x000fe20000000008 */
[----:B------:R-:W-:Y:S01]  /*5ef0*/  LOP3.LUT R20, R49, 0xffff0000, RZ, 0xc0, !PT ;  /* 0xffff000031147812 */ /* 0x000fe200078ec0ff */
[C---:B------:R-:W-:Y:S01]  /*5f00*/  FFMA R9, R35.reuse, R36, R9 ;  /* 0x0000002423097223 */ /* 0x040fe20000000009 */
[----:B------:R-:W-:Y:S01]  /*5f10*/  FFMA R10, R35, R21, R10 ;  /* 0x00000015230a7223 */ /* 0x000fe2000000000a */
[C---:B------:R-:W-:Y:S01]  /*5f20*/  FMUL R15, R33.reuse, R15 ;  /* 0x0000000f210f7220 */ /* 0x040fe20000400000 */
[C---:B------:R-:W-:Y:S01]  /*5f30*/  SHF.L.U32 R21, R50.reuse, 0x10, RZ ;  /* 0x0000001032157819 */ /* 0x040fe200000006ff */
[C---:B------:R-:W-:Y:S01]  /*5f40*/  FMUL R12, R33.reuse, R16 ;  /* 0x00000010210c7220 */ /* 0x040fe20000400000 */
[----:B------:R-:W-:Y:S01]  /*5f50*/  LOP3.LUT R36, R50, 0xffff0000, RZ, 0xc0, !PT ;  /* 0xffff000032247812 */ /* 0x000fe200078ec0ff */
[C---:B------:R-:W-:Y:S01]  /*5f60*/  FMUL R13, R33.reuse, R17 ;  /* 0x00000011210d7220 */ /* 0x040fe20000400000 */
[----:B------:R-:W-:Y:S01]  /*5f70*/  FMUL R14, R33, R18 ;  /* 0x00000012210e7220 */ /* 0x000fe20000400000 */
[----:B------:R-:W-:Y:S01]  /*5f80*/  FFMA R15, R35, R20, R15 ;  /* 0x00000014230f7223 */ /* 0x000fe2000000000f */
[----:B------:R-:W-:Y:S01]  /*5f90*/  FMUL R19, R33, R19 ;  /* 0x0000001321137220 */ /* 0x000fe20000400000 */
[C---:B------:R-:W-:Y:S01]  /*5fa0*/  FFMA R12, R35.reuse, R21, R12 ;  /* 0x00000015230c7223 */ /* 0x040fe2000000000c */
[C---:B------:R-:W-:Y:S01]  /*5fb0*/  FFMA R13, R35.reuse, R36, R13 ;  /* 0x00000024230d7223 */ /* 0x040fe2000000000d */
[C---:B------:R-:W-:Y:S01]  /*5fc0*/  FFMA R14, R35.reuse, R37, R14 ;  /* 0x00000025230e7223 */ /* 0x040fe2000000000e */
[----:B------:R-:W-:Y:S01]  /*5fd0*/  FFMA R19, R35, R38, R19 ;  /* 0x0000002623137223 */ /* 0x000fe20000000013 */
[----:B------:R-:W-:Y:S02]  /*5fe0*/  F2FP.BF16.F32.PACK_AB R46, R5, R4 ;  /* 0x00000004052e723e */ /* 0x000fe400000010ff */
[----:B------:R-:W-:Y:S02]  /*5ff0*/  F2FP.BF16.F32.PACK_AB R47, R11, R6 ;  /* 0x000000060b2f723e */ /* 0x000fe400000010ff */
[----:B------:R-:W-:Y:S02]  /*6000*/  F2FP.BF16.F32.PACK_AB R84, R9, R8 ;  /* 0x000000080954723e */ /* 0x000fe400000010ff */
[----:B------:R-:W-:Y:S01]  /*6010*/  F2FP.BF16.F32.PACK_AB R85, R15, R10 ;  /* 0x0000000a0f55723e */ /* 0x000fe200000010ff */
[----:B------:R1:W-:Y:S01]  /*6020*/  STSM.16.M88.4 [R78+0x200], R44 ;  /* 0x0002002c4e007844 */ /* 0x0003e20000000200 */
[----:B------:R-:W-:Y:S02]  /*6030*/  F2FP.BF16.F32.PACK_AB R86, R13, R12 ;  /* 0x0000000c0d56723e */ /* 0x000fe400000010ff */
[----:B------:R-:W-:Y:S05]  /*6040*/  F2FP.BF16.F32.PACK_AB R87, R19, R14 ;  /* 0x0000000e1357723e */ /* 0x000fea00000010ff */
[----:B------:R1:W-:Y:S01]  /*6050*/  STSM.16.M88.4 [R77+0x200], R84 ;  /* 0x000200544d007844 */ /* 0x0003e20000000200 */
[----:B------:R-:W-:Y:S01]  /*6060*/  @!PT LDS RZ, [RZ] ;  /* 0x00000000fffff984 */ /* 0x000fe20000000800 */
[----:B------:R-:W-:Y:S01]  /*6070*/  @!PT LDS RZ, [RZ] ;  /* 0x00000000fffff984 */ /* 0x000fe20000000800 */
[----:B------:R-:W-:Y:S01]  /*6080*/  @!PT LDS RZ, [RZ] ;  /* 0x00000000fffff984 */ /* 0x000fe20000000800 */
[----:B------:R-:W-:Y:S01]  /*6090*/  @!PT LDS RZ, [RZ] ;  /* 0x00000000fffff984 */ /* 0x000fe20000000800 */
[----:B------:R2:W-:Y:S07]  /*60a0*/  MEMBAR.ALL.CTA ;  /* 0x0000000000007992 */ /* 0x0005ee0000008000 */
[----:B--2---:R-:W2:Y:S02]  /*60b0*/  FENCE.VIEW.ASYNC.S ;  /* 0x00000000000073c6 */ /* 0x004ea40000000000 */
[----:B--2---:R-:W-:Y:S06]  /*60c0*/  BAR.SYNC.DEFER_BLOCKING 0x1, 0x80 ;  /* 0x0042000000007b1d */ /* 0x004fec0000010000 */
[----:B------:R-:W-:Y:S05]  /*60d0*/  @P0 BRA `(.L_x_101) ;  /* 0x0000000000280947 */ /* 0x000fea0003800000 */
[----:B------:R-:W-:Y:S02]  /*60e0*/  UIADD3 UR4, UPT, UPT, UR48, 0x200, URZ ;  /* 0x0000020030047890 */ /* 0x000fe4000fffe0ff */
[----:B------:R-:W-:Y:S01]  /*60f0*/  UIADD3 UR6, UP0, UPT, UR52, 0x680, URZ ;  /* 0x0000068034067890 */ /* 0x000fe2000ff1e0ff */
[----:B------:R-:W-:Y:S03]  /*6100*/  UMOV UR43, UR36 ;  /* 0x00000024002b7c82 */ /* 0x000fe60008000000 */
[----:B------:R-:W-:Y:S01]  /*6110*/  MOV R66, UR4 ;  /* 0x0000000400427c02 */ /* 0x000fe20008000f00 */
[----:B------:R-:W-:Y:S03]  /*6120*/  UIADD3.X UR7, UPT, UPT, URZ, UR53, URZ, UP0, !UPT ;  /* 0x00000035ff077290 */ /* 0x000fe600087fe4ff */
[----:B------:R-:W-:Y:S11]  /*6130*/  R2UR UR40, R66 ;  /* 0x00000000422872ca */ /* 0x000ff600000e0000 */
[----:B------:R-:W-:Y:S02]  /*6140*/  @!UPT UIADD3 URZ, UPT, UPT, URZ, URZ, URZ ;  /* 0x000000fffffff290 */ /* 0x000fe4000fffe0ff */
[----:B------:R2:W-:Y:S01]  /*6150*/  UTMASTG.3D [UR40], [UR6] ;  /* 0x00000028060073b5 */ /* 0x0005e20008010000 */
[----:B------:R0:W-:Y:S01]  /*6160*/  UTMACMDFLUSH ;  /* 0x00000000000079b7 */ /* 0x0001e20000000000 */
[----:B--2---:R-:W-:Y:S04]  /*6170*/  DEPBAR.LE SB0, 0x1 ;  /* 0x000080400000791a */ /* 0x004fe80000000000 */
.L_x_101:
[----:B------:R-:W-:Y:S05]  /*6180*/  BSYNC.RECONVERGENT B0 ;  /* 0x0000000000007941 */ /* 0x000fea0003800200 */
.L_x_100:
[----:B------:R-:W-:Y:S01]  /*6190*/  BAR.SYNC.DEFER_BLOCKING 0x1, 0x80 ;  /* 0x0042000000007b1d */ /* 0x000fe20000010000 */
[----:B------:R-:W-:Y:S01]  /*61a0*/  ISETP.NE.AND P1, PT, R76, RZ, PT ;  /* 0x000000ff4c00720c */ /* 0x000fe20003f25270 */
[----:B------:R-:W-:Y:S01]  /*61b0*/  UISETP.NE.AND UP0, UPT, UR49, URZ, UPT ;  /* 0x000000ff3100728c */ /* 0x000fe2000bf05270 */
[----:B------:R-:W-:Y:S11]  /*61c0*/  LEA R3, R39, UR48, 0x3 ;  /* 0x0000003027037c11 */ /* 0x000ff6000f8e18ff */
[----:B------:R-:W-:Y:S01]  /*61d0*/  @P1 SHF.L.U32 R2, R70, 0x1f, RZ ;  /* 0x0000001f46021819 */ /* 0x000fe200000006ff */
[----:B------:R-:W-:Y:S06]  /*61e0*/  BRA.U !UP0, `(.L_x_102) ;  /* 0x0000000108247547 */ /* 0x000fec000b800000 */
[----:B------:R-:W-:Y:S01]  /*61f0*/  IMAD.U32 R5, RZ, RZ, UR51 ;  /* 0x00000033ff057e24 */ /* 0x000fe2000f8e00ff */
[----:B------:R-:W-:Y:S01]  /*6200*/  MOV R0, UR37 ;  /* 0x0000002500007c02 */ /* 0x000fe20008000f00 */
[----:B------:R-:W-:Y:S03]  /*6210*/  UIADD3 UR51, UPT, UPT, UR51, 0x1, URZ ;  /* 0x0000000133337890 */ /* 0x000fe6000fffe0ff */
[----:B------:R-:W-:Y:S01]  /*6220*/  @P1 LEA R5, R5, UR48, 0x3 ;  /* 0x0000003005051c11 */ /* 0x000fe2000f8e18ff */
[----:B------:R-:W-:Y:S04]  /*6230*/  UISETP.NE.AND UP0, UPT, UR51, 0x4, UPT ;  /* 0x000000043300788c */ /* 0x000fe8000bf05270 */
[----:B------:R-:W-:Y:S01]  /*6240*/  @P1 VIADD R5, R5, 0x80 ;  /* 0x0000008005051836 */ /* 0x000fe20000000000 */
[----:B------:R-:W-:Y:S04]  /*6250*/  USEL UR51, UR51, URZ, UP0 ;  /* 0x000000ff33337287 */ /* 0x000fe80008000000 */
[----:B------:R-:W-:Y:S04]  /*6260*/  @P1 PRMT R0, R0, 0x654, R5 ;  /* 0x0000065400001816 */ /* 0x000fe80000000005 */
[----:B------:R2:W-:Y:S04]  /*6270*/  @P1 SYNCS.ARRIVE.TRANS64.RED.A1T0 RZ, [R0+URZ], RZ ;  /* 0x000000ff00ff19a7 */ /* 0x0005e800081004ff */
.L_x_102:
[----:B------:R-:W4:Y:S01]  /*6280*/  @P1 SYNCS.PHASECHK.TRANS64.TRYWAIT P0, [R3+URZ+0x60], R2 ;  /* 0x00006002030015a7 */ /* 0x000f2200080011ff */
[----:B------:R-:W-:Y:S01]  /*6290*/  BSSY B1, `(.L_x_103) ;  /* 0x0000013000017945 */ /* 0x000fe20003800000 */
[----:B----4-:R-:W-:Y:S03]  /*62a0*/  @P1 SEL R81, RZ, 0x1, !P0 ;  /* 0x00000001ff511807 */ /* 0x010fe60004000000 */
[----:B------:R-:W-:Y:S05]  /*62b0*/  @!P1 BRA `(.L_x_104) ;  /* 0x0000000000409947 */ /* 0x000fea0003800000 */
[----:B------:R-:W-:Y:S01]  /*62c0*/  ISETP.NE.AND P1, PT, R82, RZ, PT ;  /* 0x000000ff5200720c */ /* 0x000fe20003f25270 */
[----:B------:R-:W-:Y:S01]  /*62d0*/  BSSY B0, `(.L_x_105) ;  /* 0x0000009000007945 */ /* 0x000fe20003800000 */
[----:B------:R-:W-:Y:S11]  /*62e0*/  ISETP.NE.AND P0, PT, R81, RZ, PT ;  /* 0x000000ff5100720c */ /* 0x000ff60003f05270 */
[----:B------:R-:W-:Y:S05]  /*62f0*/  @P1 IMAD R4, R39, 0x1000, R80 ;  /* 0x0000100027041824 */ /* 0x000fea00078e0250 */
[----:B------:R-:W-:Y:S05]  /*6300*/  @P1 IADD3 R2, PT, PT, R4, UR48, RZ ;  /* 0x0000003004021c10 */ /* 0x000fea000fffe0ff */
[----:B------:R-:W-:Y:S01]  /*6310*/  @P1 IMAD.IADD R2, R71, 0x1, R2 ;  /* 0x0000000147021824 */ /* 0x000fe200078e0202 */
[----:B------:R-:W-:Y:S06]  /*6320*/  @P0 BRA `(.L_x_106) ;  /* 0x00000000000c0947 */ /* 0x000fec0003800000 */
[----:B--2---:R-:W-:Y:S04]  /*6330*/  SHF.L.U32 R0, R70, 0x1f, RZ ;  /* 0x0000001f46007819 */ /* 0x004fe800000006ff */
[----:B------:R-:W2:Y:S02]  /*6340*/  SYNCS.PHASECHK.TRANS64.TRYWAIT P0, [R3+URZ+0x60], R0 ;  /* 0x00006000030075a7 */ /* 0x000ea400080011ff */
[----:B--2---:R-:W-:Y:S05]  /*6350*/  @!P0 BRA `(.L_x_107) ;  /* 0x0000002400c08947 */ /* 0x004fea0003800000 */
.L_x_106:
[----:B------:R-:W-:Y:S05]  /*6360*/  BSYNC B0 ;  /* 0x0000000000007941 */ /* 0x000fea0003800000 */
.L_x_105:
[----:B------:R-:W-:Y:S02]  /*6370*/  ISETP.NE.AND P0, PT, R82, RZ, PT ;  /* 0x000000ff5200720c */ /* 0x000fe40003f05270 */
[----:B------:R-:W-:Y:S11]  /*6380*/  IADD3 R39, PT, PT, R39, 0x1, RZ ;  /* 0x0000000127277810 */ /* 0x000ff60007ffe0ff */
[----:B------:R-:W-:Y:S05]  /*6390*/  @P0 WARPSYNC.ALL ;  /* 0x0000000000000948 */ /* 0x000fea0003800000 */
[----:B------:R4:W1:Y:S04]  /*63a0*/  @P0 LDSM.16.M88.4 R40, [R4+UR48+0x200] ;  /* 0x000200300428083b */ /* 0x0008680008000200 */
[----:B------:R4:W1:Y:S02]  /*63b0*/  @P0 LDSM.16.M88.4 R48, [R2+0x200] ;  /* 0x000200000230083b */ /* 0x0008640000000200 */
.L_x_104:
[----:B------:R-:W-:Y:S05]  /*63c0*/  BSYNC B1 ;  /* 0x0000000000017941 */ /* 0x000fea0003800000 */
.L_x_103:
[----:B--2---:R-:W-:Y:S05]  /*63d0*/  VIADD R0, R34, 0x20 ;  /* 0x0000002022007836 */ /* 0x004fea0000000000 */
[----:B------:R-:W-:Y:S04]  /*63e0*/  SHF.R.U32.HI R0, RZ, 0x15, R0 ;  /* 0x00000015ff007819 */ /* 0x000fe80000011600 */
[----:B------:R-:W-:Y:S11]  /*63f0*/  LOP3.LUT P0, RZ, R0, 0x3, R65, 0x48, !PT ;  /* 0x0000000300ff7812 */ /* 0x000ff60007804841 */
[----:B------:R-:W-:Y:S02]  /*6400*/  @!UPT UIADD3 URZ, UPT, UPT, URZ, URZ, URZ ;  /* 0x000000fffffff290 */ /* 0x000fe4000fffe0ff */
[----:B------:R-:W-:Y:S05]  /*6410*/  @!P0 BRA `(.L_x_108) ;  /* 0x0000000000408947 */ /* 0x000fea0003800000 */
[----:B------:R-:W2:Y:S01]  /*6420*/  LDCU.64 UR8, c[0x4][0x70] ;  /* 0x01000e00ff0877ac */ /* 0x000ea20008000a00 */
[----:B------:R-:W-:Y:S01]  /*6430*/  MOV R3, 0x0 ;  /* 0x0000000000037802 */ /* 0x000fe20000000f00 */
[----:B------:R-:W-:Y:S02]  /*6440*/  HFMA2 R12, -RZ, RZ, 0, 5.9604644775390625e-08 ;  /* 0x00000001ff0c7431 */ /* 0x000fe400000001ff */
[----:B------:R-:W-:Y:S02]  /*6450*/  IMAD.MOV.U32 R8, RZ, RZ, 0x192 ;  /* 0x00000192ff087424 */ /* 0x000fe400078e00ff */
[----:B------:R-:W-:Y:S01]  /*6460*/  IMAD.MOV.U32 R13, RZ, RZ, RZ ;  /* 0x000000ffff0d7224 */ /* 0x000fe200078e00ff */
[----:B------:R-:W5:Y:S01]  /*6470*/  LDCU.64 UR6, c[0x4][0x78] ;  /* 0x01000f00ff0677ac */ /* 0x000f620008000a00 */
[----:B----4-:R-:W4:Y:S01]  /*6480*/  LDC.64 R2, c[0x4][R3] ;  /* 0x0100000003027b82 */ /* 0x010f220000000a00 */
[----:B------:R-:W3:Y:S01]  /*6490*/  LDCU.64 UR4, c[0x4][0x10] ;  /* 0x01000200ff0477ac */ /* 0x000ee20008000a00 */
[----:B--2---:R-:W-:Y:S01]  /*64a0*/  MOV R5, UR9 ;  /* 0x0000000900057c02 */ /* 0x004fe20008000f00 */
[----:B------:R-:W-:Y:S01]  /*64b0*/  IMAD.U32 R4, RZ, RZ, UR8 ;  /* 0x00000008ff047e24 */ /* 0x000fe2000f8e00ff */
[----:B-----5:R-:W-:Y:S01]  /*64c0*/  MOV R7, UR7 ;  /* 0x0000000700077c02 */ /* 0x020fe20008000f00 */
[----:B------:R-:W-:Y:S01]  /*64d0*/  IMAD.U32 R6, RZ, RZ, UR6 ;  /* 0x00000006ff067e24 */ /* 0x000fe2000f8e00ff */
[----:B---3--:R-:W-:Y:S01]  /*64e0*/  MOV R11, UR5 ;  /* 0x00000005000b7c02 */ /* 0x008fe20008000f00 */
[----:B------:R-:W-:Y:S02]  /*64f0*/  IMAD.U32 R10, RZ, RZ, UR4 ;  /* 0x00000004ff0a7e24 */ /* 0x000fe4000f8e00ff */
[----:B------:R-:W-:Y:S07]  /*6500*/  LEPC R20, `(.L_x_108) ;  /* 0x000000001014794e */ /* 0x000fee0000000000 */
[----:B-1--4-:R-:W-:Y:S05]  /*6510*/  CALL.ABS.NOINC R2 ;  /* 0x0000000002007343 */ /* 0x012fea0003c00000 */
.L_x_108:
[----:B-1----:R-:W-:Y:S01]  /*6520*/  SHF.L.U32 R20, R40, 0x10, RZ ;  /* 0x0000001028147819 */ /* 0x002fe200000006ff */
[----:B------:R-:W-:Y:S05]  /*6530*/  WARPSYNC.ALL ;  /* 0x0000000000007948 */ /* 0x000fea0003800000 */
[----:B------:R-:W-:Y:S01]  /*6540*/  R2UR UR4, R34 ;  /* 0x00000000220472ca */ /* 0x000fe200000e0000 */
[----:B------:R-:W-:Y:S01]  /*6550*/  BSSY.RECONVERGENT B0, `(.L_x_109) ;  /* 0x0000055000007945 */ /* 0x000fe20003800200 */
[----:B------:R-:W-:Y:S02]  /*6560*/  LOP3.LUT R21, R40, 0xffff0000, RZ, 0xc0, !PT ;  /* 0xffff000028157812 */ /* 0x000fe400078ec0ff */
[----:B------:R-:W-:Y:S02]  /*6570*/  LOP3.LUT R36, R41, 0xffff0000, RZ, 0xc0, !PT ;  /* 0xffff000029247812 */ /* 0x000fe400078ec0ff */
[----:B------:R-:W-:Y:S02]  /*6580*/  SHF.L.U32 R37, R48, 0x10, RZ ;  /* 0x0000001030257819 */ /* 0x000fe400000006ff */
[----:B------:R-:W-:Y:S02]  /*6590*/  ISETP.NE.AND P6, PT, R76, RZ, PT ;  /* 0x000000ff4c00720c */ /* 0x000fe40003fc5270 */
[----:B------:R-:W-:Y:S02]  /*65a0*/  ISETP.NE.AND P0, PT, R72, RZ, PT ;  /* 0x000000ff4800720c */ /* 0x000fe40003f05270 */
[----:B------:R-:W-:Y:S01]  /*65b0*/  MOV R38, UR51 ;  /* 0x0000003300267c02 */ /* 0x000fe20008000f00 */
[----:B----4-:R-:W1:Y:S01]  /*65c0*/  LDTM.16dp256bit.x4 R4, tmem[UR4+0x20] ;  /* 0x00002004000479ee */ /* 0x010e620008120000 */
[----:B------:R-:W-:Y:S07]  /*65d0*/  MOV R83, UR37 ;  /* 0x0000002500537c02 */ /* 0x000fee0008000f00 */
[----:B------:R-:W-:Y:S02]  /*65e0*/  @P6 LEA R38, R38, UR48, 0x3 ;  /* 0x0000003026266c11 */ /* 0x000fe4000f8e18ff */
[----:B------:R-:W-:Y:S02]  /*65f0*/  @P6 SHF.L.U32 R88, R70, 0x1f, RZ ;  /* 0x0000001f46586819 */ /* 0x000fe400000006ff */
[----:B------:R-:W-:Y:S04]  /*6600*/  @P6 IADD3 R38, PT, PT, R38, 0x80, RZ ;  /* 0x0000008026266810 */ /* 0x000fe80007ffe0ff */
[----:B------:R-:W-:Y:S02]  /*6610*/  @P6 PRMT R38, R83, 0x654, R38 ;  /* 0x0000065453266816 */ /* 0x000fe40000000026 */
[----:B------:R-:W-:Y:S01]  /*6620*/  LEA R83, R39, UR48, 0x3 ;  /* 0x0000003027537c11 */ /* 0x000fe2000f8e18ff */
[C---:B-1----:R-:W-:Y:S01]  /*6630*/  FMUL R0, R33.reuse, R4 ;  /* 0x0000000421007220 */ /* 0x042fe20000400000 */
[C---:B------:R-:W-:Y:S01]  /*6640*/  FMUL R2, R33.reuse, R5 ;  /* 0x0000000521027220 */ /* 0x040fe20000400000 */
[C---:B------:R-:W-:Y:S01]  /*6650*/  FMUL R3, R33.reuse, R6 ;  /* 0x0000000621037220 */ /* 0x040fe20000400000 */
[----:B------:R-:W-:Y:S01]  /*6660*/  FMUL R7, R33, R7 ;  /* 0x0000000721077220 */ /* 0x000fe20000400000 */
[----:B------:R-:W-:Y:S01]  /*6670*/  FFMA R0, R35, R20, R0 ;  /* 0x0000001423007223 */ /* 0x000fe20000000000 */
[----:B------:R-:W-:Y:S01]  /*6680*/  SHF.L.U32 R20, R41, 0x10, RZ ;  /* 0x0000001029147819 */ /* 0x000fe200000006ff */
[----:B------:R-:W-:Y:S01]  /*6690*/  FFMA R2, R35, R21, R2 ;  /* 0x0000001523027223 */ /* 0x000fe20000000002 */
[----:B------:R-:W-:Y:S01]  /*66a0*/  SHF.L.U32 R21, R43, 0x10, RZ ;  /* 0x000000102b157819 */ /* 0x000fe200000006ff */
[C---:B------:R-:W-:Y:S01]  /*66b0*/  FMUL R4, R33.reuse, R8 ;  /* 0x0000000821047220 */ /* 0x040fe20000400000 */
[----:B------:R-:W-:Y:S01]  /*66c0*/  FMUL R5, R33, R9 ;  /* 0x0000000921057220 */ /* 0x000fe20000400000 */
[C---:B------:R-:W-:Y:S01]  /*66d0*/  FFMA R3, R35.reuse, R20, R3 ;  /* 0x0000001423037223 */ /* 0x040fe20000000003 */
[----:B------:R-:W-:Y:S01]  /*66e0*/  SHF.L.U32 R20, R42, 0x10, RZ ;  /* 0x000000102a147819 */ /* 0x000fe200000006ff */
[----:B------:R-:W-:Y:S01]  /*66f0*/  FFMA R7, R35, R36, R7 ;  /* 0x0000002423077223 */ /* 0x000fe20000000007 */
[----:B------:R-:W-:Y:S01]  /*6700*/  LOP3.LUT R36, R43, 0xffff0000, RZ, 0xc0, !PT ;  /* 0xffff00002b247812 */ /* 0x000fe200078ec0ff */
[----:B------:R-:W-:Y:S01]  /*6710*/  FMUL R6, R33, R10 ;  /* 0x0000000a21067220 */ /* 0x000fe20000400000 */
[----:B------:R-:W-:Y:S01]  /*6720*/  F2FP.BF16.F32.PACK_AB R44, R2, R0 ;  /* 0x00000000022c723e */ /* 0x000fe200000010ff */
[----:B------:R-:W-:Y:S01]  /*6730*/  FFMA R4, R35, R20, R4 ;  /* 0x0000001423047223 */ /* 0x000fe20000000004 */
[----:B------:R-:W-:Y:S01]  /*6740*/  LOP3.LUT R20, R42, 0xffff0000, RZ, 0xc0, !PT ;  /* 0xffff00002a147812 */ /* 0x000fe200078ec0ff */
[----:B------:R-:W-:Y:S01]  /*6750*/  FMUL R11, R33, R11 ;  /* 0x0000000b210b7220 */ /* 0x000fe20000400000 */
[----:B------:R-:W-:Y:S01]  /*6760*/  F2FP.BF16.F32.PACK_AB R45, R7, R3 ;  /* 0x00000003072d723e */ /* 0x000fe200000010ff */
[C---:B------:R-:W-:Y:S01]  /*6770*/  FMUL R8, R33.reuse, R12 ;  /* 0x0000000c21087220 */ /* 0x040fe20000400000 */
[----:B------:R-:W-:Y:S01]  /*6780*/  FMUL R9, R33, R13 ;  /* 0x0000000d21097220 */ /* 0x000fe20000400000 */
[C---:B------:R-:W-:Y:S01]  /*6790*/  FFMA R5, R35.reuse, R20, R5 ;  /* 0x0000001423057223 */ /* 0x040fe20000000005 */
[----:B------:R-:W-:Y:S01]  /*67a0*/  LOP3.LUT R20, R48, 0xffff0000, RZ, 0xc0, !PT ;  /* 0xffff000030147812 */ /* 0x000fe200078ec0ff */
[----:B------:R-:W-:Y:S01]  /*67b0*/  FFMA R6, R35, R21, R6 ;  /* 0x0000001523067223 */ /* 0x000fe20000000006 */
[----:B------:R-:W-:Y:S01]  /*67c0*/  SHF.L.U32 R21, R49, 0x10, RZ ;  /* 0x0000001031157819 */ /* 0x000fe200000006ff */
[----:B------:R-:W-:Y:S01]  /*67d0*/  FFMA R11, R35, R36, R11 ;  /* 0x00000024230b7223 */ /* 0x000fe2000000000b */
[----:B------:R-:W-:Y:S01]  /*67e0*/  LOP3.LUT R36, R51, 0xffff0000, RZ, 0xc0, !PT ;  /* 0xffff000033247812 */ /* 0x000fe200078ec0ff */
[C---:B------:R-:W-:Y:S01]  /*67f0*/  FFMA R8, R35.reuse, R37, R8 ;  /* 0x0000002523087223 */ /* 0x040fe20000000008 */
[----:B------:R-:W-:Y:S01]  /*6800*/  FFMA R9, R35, R20, R9 ;  /* 0x0000001423097223 */ /* 0x000fe20000000009 */
[----:B------:R-:W-:Y:S01]  /*6810*/  FMUL R10, R33, R14 ;  /* 0x0000000e210a7220 */ /* 0x000fe20000400000 */
[----:B------:R-:W-:Y:S01]  /*6820*/  LOP3.LUT R20, R49, 0xffff0000, RZ, 0xc0, !PT ;  /* 0xffff000031147812 */ /* 0x000fe200078ec0ff */
[C---:B------:R-:W-:Y:S01]  /*6830*/  FMUL R15, R33.reuse, R15 ;  /* 0x0000000f210f7220 */ /* 0x040fe20000400000 */
[----:B------:R-:W-:Y:S01]  /*6840*/  FMUL R12, R33, R16 ;  /* 0x00000010210c7220 */ /* 0x000fe20000400000 */
[C---:B------:R-:W-:Y:S01]  /*6850*/  FFMA R10, R35.reuse, R21, R10 ;  /* 0x00000015230a7223 */ /* 0x040fe2000000000a */
[C---:B------:R-:W-:Y:S01]  /*6860*/  SHF.L.U32 R21, R50.reuse, 0x10, RZ ;  /* 0x0000001032157819 */ /* 0x040fe200000006ff */
[----:B------:R-:W-:Y:S01]  /*6870*/  FFMA R15, R35, R20, R15 ;  /* 0x00000014230f7223 */ /* 0x000fe2000000000f */
[----:B------:R-:W-:Y:S01]  /*6880*/  LOP3.LUT R20, R50, 0xffff0000, RZ, 0xc0, !PT ;  /* 0xffff000032147812 */ /* 0x000fe200078ec0ff */
[----:B------:R-:W-:Y:S01]  /*6890*/  FMUL R13, R33, R17 ;  /* 0x00000011210d7220 */ /* 0x000fe20000400000 */
[----:B------:R-:W-:Y:S01]  /*68a0*/  SHF.L.U32 R37, R51, 0x10, RZ ;  /* 0x0000001033257819 */ /* 0x000fe200000006ff */
[C---:B------:R-:W-:Y:S01]  /*68b0*/  FMUL R14, R33.reuse, R18 ;  /* 0x00000012210e7220 */ /* 0x040fe20000400000 */
        /* <DEDUP_REMOVED lines=21> */
[----:B------:R-:W-:Y:S02]  /*6a10*/  UIADD3 UR8, UP0, UPT, UR52, 0x680, URZ ;  /* 0x0000068034087890 */ /* 0x000fe4000ff1e0ff */
[----:B------:R-:W-:Y:S02]  /*6a20*/  UIADD3 UR5, UPT, UPT, UR41, 0x20, URZ ;  /* 0x0000002029057890 */ /* 0x000fe4000fffe0ff */
[----:B------:R-:W-:Y:S02]  /*6a30*/  UIADD3 UR4, UPT, UPT, UR48, 0x1200, URZ ;  /* 0x0000120030047890 */ /* 0x000fe4000fffe0ff */
[----:B------:R-:W-:Y:S01]  /*6a40*/  UIADD3.X UR9, UPT, UPT, URZ, UR53, URZ, UP0, !UPT ;  /* 0x00000035ff097290 */ /* 0x000fe200087fe4ff */
[----:B------:R-:W-:Y:S01]  /*6a50*/  UMOV UR6, UR42 ;  /* 0x0000002a00067c82 */ /* 0x000fe20008000000 */
[----:B------:R-:W-:Y:S07]  /*6a60*/  UMOV UR7, UR36 ;  /* 0x0000002400077c82 */ /* 0x000fee0008000000 */
[----:B------:R2:W-:Y:S01]  /*6a70*/  UTMASTG.3D [UR4], [UR8] ;  /* 0x00000004080073b5 */ /* 0x0005e20008010000 */
[----:B------:R0:W-:Y:S01]  /*6a80*/  UTMACMDFLUSH ;  /* 0x00000000000079b7 */ /* 0x0001e20000000000 */
[----:B--2---:R-:W-:Y:S04]  /*6a90*/  DEPBAR.LE SB0, 0x1 ;  /* 0x000080400000791a */ /* 0x004fe80000000000 */
.L_x_110:
[----:B------:R-:W-:Y:S05]  /*6aa0*/  BSYNC.RECONVERGENT B0 ;  /* 0x0000000000007941 */ /* 0x000fea0003800200 */
.L_x_109:
[----:B------:R-:W-:Y:S01]  /*6ab0*/  BAR.SYNC.DEFER_BLOCKING 0x1, 0x80 ;  /* 0x0042000000007b1d */ /* 0x000fe20000010000 */
[----:B------:R-:W-:Y:S04]  /*6ac0*/  UIADD3 UR40, UPT, UPT, UR51, 0x1, URZ ;  /* 0x0000000133287890 */ /* 0x000fe8000fffe0ff */
[----:B------:R-:W-:Y:S04]  /*6ad0*/  UISETP.NE.AND UP0, UPT, UR40, 0x4, UPT ;  /* 0x000000042800788c */ /* 0x000fe8000bf05270 */
[----:B------:R-:W-:Y:S01]  /*6ae0*/  USEL UR40, UR40, URZ, UP0 ;  /* 0x000000ff28287287 */ /* 0x000fe20008000000 */
[----:B------:R2:W-:Y:S01]  /*6af0*/  @P6 SYNCS.ARRIVE.TRANS64.RED.A1T0 RZ, [R38+URZ], RZ ;  /* 0x000000ff26ff69a7 */ /* 0x0005e200081004ff */
[----:B------:R-:W-:Y:S01]  /*6b00*/  BSSY B1, `(.L_x_111) ;  /* 0x0000014000017945 */ /* 0x000fe20003800000 */
[----:B------:R-:W4:Y:S02]  /*6b10*/  @P6 SYNCS.PHASECHK.TRANS64.TRYWAIT P0, [R83+URZ+0x60], R88 ;  /* 0x00006058530065a7 */ /* 0x000f2400080011ff */
[----:B----4-:R-:W-:Y:S01]  /*6b20*/  @P6 SEL R81, RZ, 0x1, !P0 ;  /* 0x00000001ff516807 */ /* 0x010fe20004000000 */
[----:B--2---:R-:W-:Y:S06]  /*6b30*/  @!P6 BRA `(.L_x_112) ;  /* 0x000000000040e947 */ /* 0x004fec0003800000 */
[----:B------:R-:W-:Y:S01]  /*6b40*/  ISETP.NE.AND P1, PT, R82, RZ, PT ;  /* 0x000000ff5200720c */ /* 0x000fe20003f25270 */
[----:B------:R-:W-:Y:S01]  /*6b50*/  BSSY B0, `(.L_x_113) ;  /* 0x0000009000007945 */ /* 0x000fe20003800000 */
[----:B------:R-:W-:Y:S11]  /*6b60*/  ISETP.NE.AND P0, PT, R81, RZ, PT ;  /* 0x000000ff5100720c */ /* 0x000ff60003f05270 */
[----:B------:R-:W-:Y:S05]  /*6b70*/  @P1 IMAD R2, R39, 0x1000, R80 ;  /* 0x0000100027021824 */ /* 0x000fea00078e0250 */
[----:B------:R-:W-:Y:S05]  /*6b80*/  @P1 IADD3 R0, PT, PT, R2, UR48, RZ ;  /* 0x0000003002001c10 */ /* 0x000fea000fffe0ff */
[----:B------:R-:W-:Y:S01]  /*6b90*/  @P1 IMAD.IADD R0, R71, 0x1, R0 ;  /* 0x0000000147001824 */ /* 0x000fe200078e0200 */
[----:B------:R-:W-:Y:S06]  /*6ba0*/  @P0 BRA `(.L_x_114) ;  /* 0x00000000000c0947 */ /* 0x000fec0003800000 */
[----:B------:R-:W-:Y:S04]  /*6bb0*/  SHF.L.U32 R4, R70, 0x1f, RZ ;  /* 0x0000001f46047819 */ /* 0x000fe800000006ff */
[----:B------:R-:W2:Y:S02]  /*6bc0*/  SYNCS.PHASECHK.TRANS64.TRYWAIT P0, [R83+URZ+0x60], R4 ;  /* 0x00006004530075a7 */ /* 0x000ea400080011ff */
[----:B--2---:R-:W-:Y:S05]  /*6bd0*/  @!P0 BRA `(.L_x_115) ;  /* 0x0000001c00b48947 */ /* 0x004fea0003800000 */
.L_x_114:
[----:B------:R-:W-:Y:S05]  /*6be0*/  BSYNC B0 ;  /* 0x0000000000007941 */ /* 0x000fea0003800000 */
.L_x_113:
[----:B------:R-:W-:Y:S02]  /*6bf0*/  ISETP.NE.AND P0, PT, R82, RZ, PT ;  /* 0x000000ff5200720c */ /* 0x000fe40003f05270 */
[----:B------:R-:W-:Y:S11]  /*6c00*/  IADD3 R39, PT, PT, R39, 0x1, RZ ;  /* 0x0000000127277810 */ /* 0x000ff60007ffe0ff */
[----:B------:R-:W-:Y:S05]  /*6c10*/  @P0 WARPSYNC.ALL ;  /* 0x0000000000000948 */ /* 0x000fea0003800000 */
[----:B------:R4:W1:Y:S04]  /*6c20*/  @P0 LDSM.16.M88.4 R40, [R2+UR48+0x200] ;  /* 0x000200300228083b */ /* 0x0008680008000200 */
[----:B------:R4:W1:Y:S02]  /*6c30*/  @P0 LDSM.16.M88.4 R48, [R0+0x200] ;  /* 0x000200000030083b */ /* 0x0008640000000200 */
.L_x_112:
[----:B------:R-:W-:Y:S05]  /*6c40*/  BSYNC B1 ;  /* 0x0000000000017941 */ /* 0x000fea0003800000 */
.L_x_111:
[----:B----4-:R-:W-:Y:S05]  /*6c50*/  VIADD R0, R34, 0x40 ;  /* 0x0000004022007836 */ /* 0x010fea0000000000 */
[----:B------:R-:W-:Y:S04]  /*6c60*/  SHF.R.U32.HI R0, RZ, 0x15, R0 ;  /* 0x00000015ff007819 */ /* 0x000fe80000011600 */
[----:B------:R-:W-:Y:S11]  /*6c70*/  LOP3.LUT P0, RZ, R0, 0x3, R65, 0x48, !PT ;  /* 0x0000000300ff7812 */ /* 0x000ff60007804841 */
[----:B------:R-:W-:Y:S02]  /*6c80*/  @!UPT UIADD3 URZ, UPT, UPT, URZ, URZ, URZ ;  /* 0x000000fffffff290 */ /* 0x000fe4000fffe0ff */
        /* <DEDUP_REMOVED lines=8> */
[----:B------:R-:W3:Y:S01]  /*6d10*/  LDCU.64 UR4, c[0x4][0x10] ;  /* 0x01000200ff0477ac */ /* 0x000ee20008000a00 */
[----:B----4-:R-:W-:Y:S01]  /*6d20*/  MOV R5, UR9 ;  /* 0x0000000900057c02 */ /* 0x010fe20008000f00 */
[----:B--2---:R-:W-:Y:S01]  /*6d30*/  IMAD.U32 R4, RZ, RZ, UR8 ;  /* 0x00000008ff047e24 */ /* 0x004fe2000f8e00ff */
[----:B-----5:R-:W-:Y:S01]  /*6d40*/  MOV R7, UR7 ;  /* 0x0000000700077c02 */ /* 0x020fe20008000f00 */
[----:B------:R-:W-:Y:S01]  /*6d50*/  IMAD.U32 R6, RZ, RZ, UR6 ;  /* 0x00000006ff067e24 */ /* 0x000fe2000f8e00ff */
[----:B---3--:R-:W-:Y:S01]  /*6d60*/  MOV R11, UR5 ;  /* 0x00000005000b7c02 */ /* 0x008fe20008000f00 */
[----:B------:R-:W-:Y:S02]  /*6d70*/  IMAD.U32 R10, RZ, RZ, UR4 ;  /* 0x00000004ff0a7e24 */ /* 0x000fe4000f8e00ff */
[----:B------:R-:W-:Y:S07]  /*6d80*/  LEPC R20, `(.L_x_116) ;  /* 0x000000001014794e */ /* 0x000fee0000000000 */
[----:B-1----:R-:W-:Y:S05]  /*6d90*/  CALL.ABS.NOINC R2 ;  /* 0x0000000002007343 */ /* 0x002fea0003c00000 */
.L_x_116:
        /* <DEDUP_REMOVED lines=10> */
[----:B--2---:R-:W1:Y:S01]  /*6e40*/  LDTM.16dp256bit.x4 R4, tmem[UR4+0x40] ;  /* 0x00004004000479ee */ /* 0x004e620008120000 */
[----:B------:R-:W-:Y:S02]  /*6e50*/  MOV R83, UR37 ;  /* 0x0000002500537c02 */ /* 0x000fe40008000f00 */
[----:B------:R-:W-:Y:S05]  /*6e60*/  LEA R88, R39, UR48, 0x3 ;  /* 0x0000003027587c11 */ /* 0x000fea000f8e18ff */
[----:B------:R-:W-:Y:S04]  /*6e70*/  @P6 LEA R38, R38, UR48, 0x3 ;  /* 0x0000003026266c11 */ /* 0x000fe8000f8e18ff */
[----:B------:R-:W-:Y:S04]  /*6e80*/  @P6 IADD3 R38, PT, PT, R38, 0x80, RZ ;  /* 0x0000008026266810 */ /* 0x000fe80007ffe0ff */
[----:B------:R-:W-:Y:S02]  /*6e90*/  @P6 PRMT R38, R83, 0x654, R38 ;  /* 0x0000065453266816 */ /* 0x000fe40000000026 */
[----:B------:R-:W-:Y:S01]  /*6ea0*/  @P6 SHF.L.U32 R83, R70, 0x1f, RZ ;  /* 0x0000001f46536819 */ /* 0x000fe200000006ff */
        /* <DEDUP_REMOVED lines=71> */
.L_x_118:
[----:B------:R-:W-:Y:S05]  /*7320*/  BSYNC.RECONVERGENT B0 ;  /* 0x0000000000007941 */ /* 0x000fea0003800200 */
.L_x_117:
        /* <DEDUP_REMOVED lines=19> */
.L_x_122:
[----:B------:R-:W-:Y:S05]  /*7460*/  BSYNC B0 ;  /* 0x0000000000007941 */ /* 0x000fea0003800000 */
.L_x_121:
[----:B------:R-:W-:Y:S11]  /*7470*/  ISETP.NE.AND P0, PT, R82, RZ, PT ;  /* 0x000000ff5200720c */ /* 0x000ff60003f05270 */
[----:B------:R-:W-:Y:S02]  /*7480*/  @!UPT UIADD3 URZ, UPT, UPT, URZ, URZ, URZ ;  /* 0x000000fffffff290 */ /* 0x000fe4000fffe0ff */
[----:B------:R-:W-:Y:S05]  /*7490*/  @P0 WARPSYNC.ALL ;  /* 0x0000000000000948 */ /* 0x000fea0003800000 */
[----:B------:R4:W1:Y:S04]  /*74a0*/  @P0 LDSM.16.M88.4 R40, [R39+UR48+0x200] ;  /* 0x000200302728083b */ /* 0x0008680008000200 */
[----:B------:R4:W1:Y:S02]  /*74b0*/  @P0 LDSM.16.M88.4 R48, [R0+0x200] ;  /* 0x000200000030083b */ /* 0x0008640000000200 */
.L_x_120:
[----:B------:R-:W-:Y:S05]  /*74c0*/  BSYNC B1 ;  /* 0x0000000000017941 */ /* 0x000fea0003800000 */
.L_x_119:
[----:B----4-:R-:W-:Y:S05]  /*74d0*/  VIADD R0, R34, 0x60 ;  /* 0x0000006022007836 */ /* 0x010fea0000000000 */
[----:B------:R-:W-:Y:S04]  /*74e0*/  SHF.R.U32.HI R0, RZ, 0x15, R0 ;  /* 0x00000015ff007819 */ /* 0x000fe80000011600 */
[----:B------:R-:W-:Y:S11]  /*74f0*/  LOP3.LUT P0, RZ, R0, 0x3, R65, 0x48, !PT ;  /* 0x0000000300ff7812 */ /* 0x000ff60007804841 */
[----:B------:R-:W-:Y:S02]  /*7500*/  @!UPT UIADD3 URZ, UPT, UPT, URZ, URZ, URZ ;  /* 0x000000fffffff290 */ /* 0x000fe4000fffe0ff */
[----:B------:R-:W-:Y:S05]  /*7510*/  @!P0 BRA `(.L_x_124) ;  /* 0x0000000000408947 */ /* 0x000fea0003800000 */
[----:B------:R-:W4:Y:S01]  /*7520*/  LDCU.64 UR8, c[0x4][0x70] ;  /* 0x01000e00ff0877ac */ /* 0x000f220008000a00 */
[----:B--2---:R-:W-:Y:S01]  /*7530*/  MOV R3, 0x0 ;  /* 0x0000000000037802 */ /* 0x004fe20000000f00 */
[----:B------:R-:W-:Y:S02]  /*7540*/  HFMA2 R12, -RZ, RZ, 0, 5.9604644775390625e-08 ;  /* 0x00000001ff0c7431 */ /* 0x000fe400000001ff */
[----:B------:R-:W-:Y:S02]  /*7550*/  IMAD.MOV.U32 R8, RZ, RZ, 0x192 ;  /* 0x00000192ff087424 */ /* 0x000fe400078e00ff */
[----:B------:R-:W-:Y:S01]  /*7560*/  IMAD.MOV.U32 R13, RZ, RZ, RZ ;  /* 0x000000ffff0d7224 */ /* 0x000fe200078e00ff */
[----:B------:R-:W2:Y:S01]  /*7570*/  LDCU.64 UR6, c[0x4][0x78] ;  /* 0x01000f00ff0677ac */ /* 0x000ea20008000a00 */
[----:B------:R-:W1:Y:S01]  /*7580*/  LDC.64 R2, c[0x4][R3] ;  /* 0x0100000003027b82 */ /* 0x000e620000000a00 */
[----:B------:R-:W5:Y:S01]  /*7590*/  LDCU.64 UR4, c[0x4][0x10] ;  /* 0x01000200ff0477ac */ /* 0x000f620008000a00 */
[----:B----4-:R-:W-:Y:S01]  /*75a0*/  MOV R5, UR9 ;  /* 0x0000000900057c02 */ /* 0x010fe20008000f00 */
[----:B------:R-:W-:Y:S01]  /*75b0*/  IMAD.U32 R4, RZ, RZ, UR8 ;  /* 0x00000008ff047e24 */ /* 0x000fe2000f8e00ff */
[----:B--2---:R-:W-:Y:S01]  /*75c0*/  MOV R7, UR7 ;  /* 0x0000000700077c02 */ /* 0x004fe20008000f00 */
[----:B------:R-:W-:Y:S01]  /*75d0*/  IMAD.U32 R6, RZ, RZ, UR6 ;  /* 0x00000006ff067e24 */ /* 0x000fe2000f8e00ff */
[----:B-----5:R-:W-:Y:S01]  /*75e0*/  MOV R11, UR5 ;  /* 0x00000005000b7c02 */ /* 0x020fe20008000f00 */
[----:B------:R-:W-:Y:S02]  /*75f0*/  IMAD.U32 R10, RZ, RZ, UR4 ;  /* 0x00000004ff0a7e24 */ /* 0x000fe4000f8e00ff */
[----:B------:R-:W-:Y:S07]  /*7600*/  LEPC R20, `(.L_x_124) ;  /* 0x000000001014794e */ /* 0x000fee0000000000 */
[----:B-1-3--:R-:W-:Y:S05]  /*7610*/  CALL.ABS.NOINC R2 ;  /* 0x0000000002007343 */ /* 0x00afea0003c00000 */
.L_x_124:
[----:B------:R-:W-:Y:S01]  /*7620*/  ISETP.NE.AND P0, PT, R72, RZ, PT ;  /* 0x000000ff4800720c */ /* 0x000fe20003f05270 */
[----:B------:R-:W-:Y:S05]  /*7630*/  WARPSYNC.ALL ;  /* 0x0000000000007948 */ /* 0x000fea0003800000 */
[----:B------:R-:W-:Y:S01]  /*7640*/  R2UR UR4, R34 ;  /* 0x00000000220472ca */ /* 0x000fe200000e0000 */
[----:B------:R-:W-:Y:S01]  /*7650*/  BSSY.RECONVERGENT B0, `(.L_x_125) ;  /* 0x0000052000007945 */ /* 0x000fe20003800200 */
[----:B------:R-:W-:Y:S02]  /*7660*/  R2UR UR5, R79 ;  /* 0x000000004f0572ca */ /* 0x000fe400000e0000 */
[C---:B-1----:R-:W-:Y:S02]  /*7670*/  SHF.L.U32 R20, R40.reuse, 0x10, RZ ;  /* 0x0000001028147819 */ /* 0x042fe400000006ff */
[----:B------:R-:W-:Y:S02]  /*7680*/  LOP3.LUT R36, R40, 0xffff0000, RZ, 0xc0, !PT ;  /* 0xffff000028247812 */ /* 0x000fe400078ec0ff */
[C---:B------:R-:W-:Y:S02]  /*7690*/  SHF.L.U32 R21, R41.reuse, 0x10, RZ ;  /* 0x0000001029157819 */ /* 0x040fe400000006ff */
[----:B------:R-:W-:Y:S02]  /*76a0*/  LOP3.LUT R38, R41, 0xffff0000, RZ, 0xc0, !PT ;  /* 0xffff000029267812 */ /* 0x000fe400078ec0ff */
[C---:B------:R-:W-:Y:S01]  /*76b0*/  SHF.L.U32 R37, R42.reuse, 0x10, RZ ;  /* 0x000000102a257819 */ /* 0x040fe200000006ff */
[----:B------:R-:W1:Y:S01]  /*76c0*/  LDTM.16dp256bit.x4 R4, tmem[UR4+0x60] ;  /* 0x00006004000479ee */ /* 0x000e620008120000 */
[----:B------:R-:W-:Y:S01]  /*76d0*/  LOP3.LUT R40, R42, 0xffff0000, RZ, 0xc0, !PT ;  /* 0xffff00002a287812 */ /* 0x000fe200078ec0ff */
[----:B------:R-:W-:Y:S01]  /*76e0*/  NOP ;  /* 0x0000000000007918 */ /* 0x000fe20000000000 */
[C---:B------:R-:W-:Y:S01]  /*76f0*/  SHF.L.U32 R39, R43.reuse, 0x10, RZ ;  /* 0x000000102b277819 */ /* 0x040fe200000006ff */
[----:B------:R-:W-:Y:S01]  /*7700*/  UIADD3 UR5, UPT, UPT, UR5, 0xf0, URZ ;  /* 0x000000f005057890 */ /* 0x000fe2000fffe0ff */
[----:B------:R-:W-:Y:S02]  /*7710*/  LOP3.LUT R41, R43, 0xffff0000, RZ, 0xc0, !PT ;  /* 0xffff00002b297812 */ /* 0x000fe400078ec0ff */
[C---:B------:R-:W-:Y:S01]  /*7720*/  SHF.L.U32 R42, R48.reuse, 0x10, RZ ;  /* 0x00000010302a7819 */ /* 0x040fe200000006ff */
[----:B------:R-:W-:Y:S01]  /*7730*/  UPRMT UR5, UR37, 0x654, UR5 ;  /* 0x0000065425057896 */ /* 0x000fe20008000005 */
[----:B------:R-:W-:Y:S02]  /*7740*/  LOP3.LUT R43, R48, 0xffff0000, RZ, 0xc0, !PT ;  /* 0xffff0000302b7812 */ /* 0x000fe400078ec0ff */
[C---:B------:R-:W-:Y:S02]  /*7750*/  SHF.L.U32 R44, R49.reuse, 0x10, RZ ;  /* 0x00000010312c7819 */ /* 0x040fe400000006ff */
[----:B------:R-:W-:Y:S02]  /*7760*/  LOP3.LUT R46, R49, 0xffff0000, RZ, 0xc0, !PT ;  /* 0xffff0000312e7812 */ /* 0x000fe400078ec0ff */
[C---:B------:R-:W-:Y:S02]  /*7770*/  SHF.L.U32 R45, R50.reuse, 0x10, RZ ;  /* 0x00000010322d7819 */ /* 0x040fe400000006ff */
[----:B-1----:R-:W-:Y:S01]  /*7780*/  SYNCS.ARRIVE.TRANS64.RED.A1T0 RZ, [UR5], RZ ;  /* 0x000000ffffff79a7 */ /* 0x002fe20008100405 */
[----:B------:R-:W-:Y:S02]  /*7790*/  LOP3.LUT R48, R50, 0xffff0000, RZ, 0xc0, !PT ;  /* 0xffff000032307812 */ /* 0x000fe400078ec0ff */
[C---:B------:R-:W-:Y:S02]  /*77a0*/  SHF.L.U32 R47, R51.reuse, 0x10, RZ ;  /* 0x00000010332f7819 */ /* 0x040fe400000006ff */
[----:B------:R-:W-:Y:S01]  /*77b0*/  LOP3.LUT R50, R51, 0xffff0000, RZ, 0xc0, !PT ;  /* 0xffff000033327812 */ /* 0x000fe200078ec0ff */
[C---:B------:R-:W-:Y:S01]  /*77c0*/  FMUL R4, R33.reuse, R4 ;  /* 0x0000000421047220 */ /* 0x040fe20000400000 */
[C---:B------:R-:W-:Y:S01]  /*77d0*/  FMUL R5, R33.reuse, R5 ;  /* 0x0000000521057220 */ /* 0x040fe20000400000 */
[C---:B------:R-:W-:Y:S01]  /*77e0*/  FMUL R6, R33.reuse, R6 ;  /* 0x0000000621067220 */ /* 0x040fe20000400000 */
[----:B------:R-:W-:Y:S01]  /*77f0*/  FMUL R7, R33, R7 ;  /* 0x0000000721077220 */ /* 0x000fe20000400000 */
[C---:B------:R-:W-:Y:S01]  /*7800*/  FFMA R4, R35.reuse, R20, R4 ;  /* 0x0000001423047223 */ /* 0x040fe20000000004 */
[C---:B------:R-:W-:Y:S01]  /*7810*/  FFMA R5, R35.reuse, R36, R5 ;  /* 0x0000002423057223 */ /* 0x040fe20000000005 */
[C---:B------:R-:W-:Y:S01]  /*7820*/  FFMA R6, R35.reuse, R21, R6 ;  /* 0x0000001523067223 */ /* 0x040fe20000000006 */
[----:B------:R-:W-:Y:S01]  /*7830*/  FFMA R7, R35, R38, R7 ;  /* 0x0000002623077223 */ /* 0x000fe20000000007 */
[C---:B------:R-:W-:Y:S01]  /*7840*/  FMUL R8, R33.reuse, R8 ;  /* 0x0000000821087220 */ /* 0x040fe20000400000 */
[----:B------:R-:W-:Y:S01]  /*7850*/  FMUL R9, R33, R9 ;  /* 0x0000000921097220 */ /* 0x000fe20000400000 */
[----:B---3--:R-:W-:Y:S01]  /*7860*/  F2FP.BF16.F32.PACK_AB R80, R5, R4 ;  /* 0x000000040550723e */ /* 0x008fe200000010ff */
[----:B------:R-:W-:Y:S01]  /*7870*/  FMUL R0, R33, R10 ;  /* 0x0000000a21007220 */ /* 0x000fe20000400000 */
[----:B------:R-:W-:Y:S01]  /*7880*/  F2FP.BF16.F32.PACK_AB R81, R7, R6 ;  /* 0x000000060751723e */ /* 0x000fe200000010ff */
[C---:B------:R-:W-:Y:S01]  /*7890*/  FFMA R8, R35.reuse, R37, R8 ;  /* 0x0000002523087223 */ /* 0x040fe20000000008 */
[----:B------:R-:W-:Y:S01]  /*78a0*/  FFMA R9, R35, R40, R9 ;  /* 0x0000002823097223 */ /* 0x000fe20000000009 */
[C---:B------:R-:W-:Y:S01]  /*78b0*/  FMUL R2, R33.reuse, R11 ;  /* 0x0000000b21027220 */ /* 0x040fe20000400000 */
[C---:B--2---:R-:W-:Y:S01]  /*78c0*/  FMUL R3, R33.reuse, R12 ;  /* 0x0000000c21037220 */ /* 0x044fe20000400000 */
[----:B------:R-:W-:Y:S01]  /*78d0*/  FMUL R10, R33, R13 ;  /* 0x0000000d210a7220 */ /* 0x000fe20000400000 */
[----:B------:R-:W-:Y:S01]  /*78e0*/  FFMA R0, R35, R39, R0 ;  /* 0x0000002723007223 */ /* 0x000fe20000000000 */
        /* <DEDUP_REMOVED lines=40> */
.L_x_126:
[----:B------:R-:W-:Y:S05]  /*7b70*/  BSYNC.RECONVERGENT B0 ;  /* 0x0000000000007941 */ /* 0x000fea0003800200 */
.L_x_125:
[----:B------:R-:W-:Y:S01]  /*7b80*/  BAR.SYNC.DEFER_BLOCKING 0x1, 0x80 ;  /* 0x0042000000007b1d */ /* 0x000fe20000010000 */
[----:B------:R-:W-:Y:S01]  /*7b90*/  UISETP.NE.AND UP0, UPT, UR49, -0x4, UPT ;  /* 0xfffffffc3100788c */ /* 0x000fe2000bf05270 */
[----:B------:R-:W-:Y:S08]  /*7ba0*/  IADD3 R0, PT, PT, R30, 0x1, RZ ;  /* 0x000000011e007810 */ /* 0x000ff00007ffe0ff */
[----:B------:R-:W-:Y:S05]  /*7bb0*/  BRA.U !UP0, `(.L_x_127) ;  /* 0x0000000108287547 */ /* 0x000fea000b800000 */
[----:B------:R-:W-:Y:S01]  /*7bc0*/  ISETP.NE.AND P0, PT, R76, RZ, PT ;  /* 0x000000ff4c00720c */ /* 0x000fe20003f05270 */
[----:B------:R-:W-:Y:S01]  /*7bd0*/  IMAD.U32 R3, RZ, RZ, UR51 ;  /* 0x00000033ff037e24 */ /* 0x000fe2000f8e00ff */
[----:B------:R-:W-:Y:S01]  /*7be0*/  UIADD3 UR51, UPT, UPT, UR51, 0x1, URZ ;  /* 0x0000000133337890 */ /* 0x000fe2000fffe0ff */
[----:B------:R-:W-:Y:S03]  /*7bf0*/  IMAD.U32 R2, RZ, RZ, UR37 ;  /* 0x00000025ff027e24 */ /* 0x000fe6000f8e00ff */
[----:B------:R-:W-:Y:S04]  /*7c00*/  UISETP.NE.AND UP0, UPT, UR51, 0x4, UPT ;  /* 0x000000043300788c */ /* 0x000fe8000bf05270 */
[----:B------:R-:W-:Y:S03]  /*7c10*/  USEL UR51, UR51, URZ, UP0 ;  /* 0x000000ff33337287 */ /* 0x000fe60008000000 */
[----:B------:R-:W-:Y:S05]  /*7c20*/  @P0 LEA R3, R3, UR48, 0x3 ;  /* 0x0000003003030c11 */ /* 0x000fea000f8e18ff */
[----:B------:R-:W-:Y:S05]  /*7c30*/  @P0 VIADD R3, R3, 0x80 ;  /* 0x0000008003030836 */ /* 0x000fea0000000000 */
[----:B------:R-:W-:Y:S04]  /*7c40*/  @P0 PRMT R2, R2, 0x654, R3 ;  /* 0x0000065402020816 */ /* 0x000fe80000000003 */
[----:B------:R2:W-:Y:S03]  /*7c50*/  @P0 SYNCS.ARRIVE.TRANS64.RED.A1T0 RZ, [R2+URZ], RZ ;  /* 0x000000ff02ff09a7 */ /* 0x0005e600081004ff */
.L_x_127:
[----:B------:R-:W-:Y:S01]  /*7c60*/  ISETP.NE.AND P2, PT, R73, RZ, PT ;  /* 0x000000ff4900720c */ /* 0x000fe20003f45270 */
[----:B------:R-:W-:Y:S01]  /*7c70*/  UIADD3 UR49, UPT, UPT, UR49, 0x4, URZ ;  /* 0x0000000431317890 */ /* 0x000fe2000fffe0ff */
[----:B------:R-:W-:Y:S01]  /*7c80*/  ISETP.NE.AND P0, PT, R75, 0x2, PT ;  /* 0x000000024b00780c */ /* 0x000fe20003f05270 */
[----:B------:R-:W-:Y:S01]  /*7c90*/  IMAD.IADD R20, R29, 0x1, R58 ;  /* 0x000000011d147824 */ /* 0x000fe200078e023a */
[----:B------:R-:W-:Y:S01]  /*7ca0*/  ISETP.NE.AND P1, PT, R0, 0x4, PT ;  /* 0x000000040000780c */ /* 0x000fe20003f25270 */
[----:B------:R-:W-:Y:S01]  /*7cb0*/  IMAD.IADD R21, R31, 0x1, R60 ;  /* 0x000000011f157824 */ /* 0x000fe200078e023c */
[----:B------:R-:W-:Y:S02]  /*7cc0*/  SEL R3, RZ, 0x1, P0 ;  /* 0x00000001ff037807 */ /* 0x000fe40000000000 */
[----:B--2---:R-:W-:Y:S02]  /*7cd0*/  SEL R2, RZ, 0x1, P1 ;  /* 0x00000001ff027807 */ /* 0x004fe40000800000 */
[----:B------:R-:W-:Y:S02]  /*7ce0*/  LOP3.LUT R68, R68, R3, RZ, 0x3c, !PT ;  /* 0x0000000344447212 */ /* 0x000fe400078e3cff */
[----:B------:R-:W-:Y:S02]  /*7cf0*/  LOP3.LUT R69, R69, R2, RZ, 0x3c, !PT ;  /* 0x0000000245457212 */ /* 0x000fe400078e3cff */
[----:B------:R-:W-:Y:S02]  /*7d00*/  @P2 R2UR UR36, R67 ;  /* 0x00000000432422ca */ /* 0x000fe400000e0000 */
[----:B------:R-:W-:Y:S02]  /*7d10*/  SEL R75, R75, RZ, P0 ;  /* 0x000000ff4b4b7207 */ /* 0x000fe40000000000 */
[----:B------:R-:W-:Y:S01]  /*7d20*/  SEL R30, R0, RZ, P1 ;  /* 0x000000ff001e7207 */ /* 0x000fe20000800000 */
[----:B------:R-:W-:Y:S10]  /*7d30*/  @P2 BRA `(.L_x_128) ;  /* 0xffffffd000182947 */ /* 0x000ff4000383ffff */
[----:B------:R-:W-:-:S09]  /*7d40*/  UISETP.NE.AND UP0, UPT, UR50, URZ, UPT ;  /* 0x000000ff3200728c */ /* 0x000fd2000bf05270 */
[----:B------:R-:W-:Y:S05]  /*7d50*/  BRA.U !UP0, `(.L_x_129) ;  /* 0x0000000108487547 */ /* 0x000fea000b800000 */
[----:B------:R-:W2:Y:S02]  /*7d60*/  LDCU.64 UR4, c[0x0][0x890] ;  /* 0x00011200ff0477ac */ /* 0x000ea40008000a00 */
[----:B--2---:R-:W-:-:S04]  /*7d70*/  UISETP.NE.U32.AND UP0, UPT, UR4, URZ, UPT ;  /* 0x000000ff0400728c */ /* 0x004fc8000bf05070 */
[----:B------:R-:W-:-:S09]  /*7d80*/  UISETP.NE.AND.EX UP0, UPT, UR5, URZ, UPT, UP0 ;  /* 0x000000ff0500728c */ /* 0x000fd2000bf05300 */
[----:B------:R-:W-:Y:S05]  /*7d90*/  BRA.U UP0, `(.L_x_130) ;  /* 0x00000001000c7547 */ /* 0x000fea000b800000 */
[----:B------:R-:W-:-:S13]  /*7da0*/  FSETP.NEU.AND P0, PT, R35, RZ, PT ;  /* 0x000000ff2300720b */ /* 0x000fda0003f0d000 */
[----:B------:R-:W-:Y:S05]  /*7db0*/  @!P0 EXIT ;  /* 0x000000000000894d */ /* 0x000fea0003800000 */
[----:B------:R-:W-:Y:S05]  /*7dc0*/  BRA `(.L_x_129) ;  /* 0x00000000002c7947 */ /* 0x000fea0003800000 */
.L_x_130:
[----:B------:R-:W-:Y:S01]  /*7dd0*/  ISETP.NE.AND P0, PT, R74, RZ, PT ;  /* 0x000000ff4a00720c */ /* 0x000fe20003f05270 */
[----:B------:R-:W-:-:S12]  /*7de0*/  BSSY.RECONVERGENT B0, `(.L_x_129) ;  /* 0x0000009000007945 */ /* 0x000fd80003800200 */
[----:B------:R-:W-:Y:S05]  /*7df0*/  @P0 BRA `(.L_x_131) ;  /* 0x0000000000140947 */ /* 0x000fea0003800000 */
[----:B------:R-:W2:Y:S02]  /*7e00*/  LDCU.64 UR4, c[0x0][0x888] ;  /* 0x00011100ff0477ac */ /* 0x000ea40008000a00 */
[----:B--2---:R-:W-:-:S04]  /*7e10*/  ISETP.NE.U32.AND P0, PT, RZ, UR4, PT ;  /* 0x00000004ff007c0c */ /* 0x004fc8000bf05070 */
[----:B------:R-:W-:-:S13]  /*7e20*/  ISETP.NE.AND.EX P0, PT, RZ, UR5, PT, P0 ;  /* 0x00000005ff007c0c */ /* 0x000fda000bf05300 */
[----:B------:R-:W-:Y:S05]  /*7e30*/  @!P0 EXIT ;  /* 0x000000000000894d */ /* 0x000fea0003800000 */
[----:B------:R-:W-:Y:S05]  /*7e40*/  BRA `(.L_x_132) ;  /* 0x0000000000087947 */ /* 0x000fea0003800000 */
.L_x_131:
[----:B------:R-:W-:-:S13]  /*7e50*/  FSETP.NEU.AND P0, PT, R35, RZ, PT ;  /* 0x000000ff2300720b */ /* 0x000fda0003f0d000 */
[----:B------:R-:W-:Y:S05]  /*7e60*/  @!P0 EXIT ;  /* 0x000000000000894d */ /* 0x000fea0003800000 */
.L_x_132:
[----:B------:R-:W-:Y:S05]  /*7e70*/  BSYNC.RECONVERGENT B0 ;  /* 0x0000000000007941 */ /* 0x000fea0003800200 */
.L_x_129:
[----:B------:R-:W-:Y:S01]  /*7e80*/  ULEA UR4, UR51, UR48, 0x3 ;  /* 0x0000003033047291 */ /* 0x000fe2000f8e18ff */
[----:B------:R-:W-:-:S04]  /*7e90*/  DEPBAR.LE SB0, 0x0 ;  /* 0x000080000000791a */ /* 0x000fc80000000000 */
[----:B------:R-:W-:-:S04]  /*7ea0*/  UIADD3 UR4, UPT, UPT, UR4, 0x80, URZ ;  /* 0x0000008004047890 */ /* 0x000fc8000fffe0ff */
[----:B------:R-:W-:-:S09]  /*7eb0*/  UPRMT UR4, UR37, 0x654, UR4 ;  /* 0x0000065425047896 */ /* 0x000fd20008000004 */
[----:B------:R-:W-:Y:S01]  /*7ec0*/  SYNCS.ARRIVE.TRANS64.RED.A1T0 RZ, [UR4], RZ ;  /* 0x000000ffffff79a7 */ /* 0x000fe20008100404 */
[----:B------:R-:W-:Y:S05]  /*7ed0*/  EXIT ;  /* 0x000000000000794d */ /* 0x000fea0003800000 */
.L_x_19:
[----:B--2---:R2:W1:Y:S02]  /*7ee0*/  SYNCS.PHASECHK.TRANS64.TRYWAIT P0, [R3+URZ+0x120], R2 ;  /* 0x00012002030075a7 */ /* 0x00446400080011ff */
[----:B-1----:R-:W-:Y:S05]  /*7ef0*/  @!P0 NANOSLEEP.SYNCS 0x989680 ;  /* 0x009896800000895d */ /* 0x002fea0003900000 */
[----:B------:R-:W1:Y:S02]  /*7f00*/  @!P0 SYNCS.PHASECHK.TRANS64 P0, [R3+URZ+0x120], R2 ;  /* 0x00012002030085a7 */ /* 0x000e6400080010ff */
[----:B-1----:R-:W-:Y:S05]  /*7f10*/  @!P0 BRA `(.L_x_19) ;  /* 0xfffffffc00f08947 */ /* 0x002fea000383ffff */
[----:B------:R-:W-:Y:S05]  /*7f20*/  BRA `(.L_x_133) ;  /* 0xffffff9400c07947 */ /* 0x000fea000383ffff */
.L_x_22:
[----:B-1----:R-:W-:-:S07]  /*7f30*/  MOV R2, UR33 ;  /* 0x0000002100027c02 */ /* 0x002fce0008000f00 */
.L_x_134:
[----:B-1----:R1:W2:Y:S02]  /*7f40*/  SYNCS.PHASECHK.TRANS64.TRYWAIT P0, [R2+URZ+0x30], R5 ;  /* 0x00003005020075a7 */ /* 0x0022a400080011ff */
[----:B--2---:R-:W-:Y:S05]  /*7f50*/  @!P0 NANOSLEEP.SYNCS 0x989680 ;  /* 0x009896800000895d */ /* 0x004fea0003900000 */
[----:B------:R-:W2:Y:S02]  /*7f60*/  @!P0 SYNCS.PHASECHK.TRANS64 P0, [R2+URZ+0x30], R5 ;  /* 0x00003005020085a7 */ /* 0x000ea400080010ff */
[----:B--2---:R-:W-:Y:S05]  /*7f70*/  @!P0 BRA `(.L_x_134) ;  /* 0xfffffffc00f08947 */ /* 0x004fea000383ffff */
[----:B------:R-:W-:Y:S05]  /*7f80*/  BRA `(.L_x_21) ;  /* 0xffffff9800107947 */ /* 0x000fea000383ffff */
.L_x_28:
[----:B-1----:R-:W-:-:S07]  /*7f90*/  MOV R2, UR17 ;  /* 0x0000001100027c02 */ /* 0x002fce0008000f00 */
.L_x_135:
[----:B-1----:R1:W2:Y:S02]  /*7fa0*/  SYNCS.PHASECHK.TRANS64.TRYWAIT P0, [R2+URZ+0x30], R5 ;  /* 0x00003005020075a7 */ /* 0x0022a400080011ff */
[----:B--2---:R-:W-:Y:S05]  /*7fb0*/  @!P0 NANOSLEEP.SYNCS 0x989680 ;  /* 0x009896800000895d */ /* 0x004fea0003900000 */
[----:B------:R-:W2:Y:S02]  /*7fc0*/  @!P0 SYNCS.PHASECHK.TRANS64 P0, [R2+URZ+0x30], R5 ;  /* 0x00003005020085a7 */ /* 0x000ea400080010ff */
[----:B--2---:R-:W-:Y:S05]  /*7fd0*/  @!P0 BRA `(.L_x_135) ;  /* 0xfffffffc00f08947 */ /* 0x004fea000383ffff */
[----:B------:R-:W-:Y:S05]  /*7fe0*/  BRA `(.L_x_27) ;  /* 0xffffff9800b87947 */ /* 0x000fea000383ffff */
.L_x_32:
[----:B-1----:R1:W2:Y:S02]  /*7ff0*/  SYNCS.PHASECHK.TRANS64.TRYWAIT P0, [R2+URZ+0xb0], R3 ;  /* 0x0000b003020075a7 */ /* 0x0022a400080011ff */
[----:B--2---:R-:W-:Y:S05]  /*8000*/  @!P0 NANOSLEEP.SYNCS 0x989680 ;  /* 0x009896800000895d */ /* 0x004fea0003900000 */
[----:B------:R-:W2:Y:S02]  /*8010*/  @!P0 SYNCS.PHASECHK.TRANS64 P0, [R2+URZ+0xb0], R3 ;  /* 0x0000b003020085a7 */ /* 0x000ea400080010ff */
[----:B--2---:R-:W-:Y:S05]  /*8020*/  @!P0 BRA `(.L_x_32) ;  /* 0xfffffffc00f08947 */ /* 0x004fea000383ffff */
[----:B------:R-:W-:Y:S05]  /*8030*/  BRA `(.L_x_136) ;  /* 0xffffff9c00487947 */ /* 0x000fea000383ffff */
.L_x_36:
[----:B----4-:R-:W-:-:S07]  /*8040*/  MOV R0, UR5 ;  /* 0x0000000500007c02 */ /* 0x010fce0008000f00 */
.L_x_137:
[----:B-1----:R1:W2:Y:S02]  /*8050*/  SYNCS.PHASECHK.TRANS64.TRYWAIT P0, [R0+URZ], R3 ;  /* 0x00000003000075a7 */ /* 0x0022a400080011ff */
[----:B--2---:R-:W-:Y:S05]  /*8060*/  @!P0 NANOSLEEP.SYNCS 0x989680 ;  /* 0x009896800000895d */ /* 0x004fea0003900000 */
[----:B------:R-:W2:Y:S02]  /*8070*/  @!P0 SYNCS.PHASECHK.TRANS64 P0, [R0+URZ], R3 ;  /* 0x00000003000085a7 */ /* 0x000ea400080010ff */
[----:B--2---:R-:W-:Y:S05]  /*8080*/  @!P0 BRA `(.L_x_137) ;  /* 0xfffffffc00f08947 */ /* 0x004fea000383ffff */
[----:B------:R-:W-:Y:S05]  /*8090*/  BRA `(.L_x_138) ;  /* 0xffffffa000b87947 */ /* 0x000fea000383ffff */
.L_x_37:
[----:B----4-:R-:W-:-:S07]  /*80a0*/  MOV R0, UR5 ;  /* 0x0000000500007c02 */ /* 0x010fce0008000f00 */
.L_x_139:
[----:B-1----:R1:W2:Y:S02]  /*80b0*/  SYNCS.PHASECHK.TRANS64.TRYWAIT P0, [R0+URZ], R3 ;  /* 0x00000003000075a7 */ /* 0x0022a400080011ff */
[----:B--2---:R-:W-:Y:S05]  /*80c0*/  @!P0 NANOSLEEP.SYNCS 0x989680 ;  /* 0x009896800000895d */ /* 0x004fea0003900000 */
[----:B------:R-:W2:Y:S02]  /*80d0*/  @!P0 SYNCS.PHASECHK.TRANS64 P0, [R0+URZ], R3 ;  /* 0x00000003000085a7 */ /* 0x000ea400080010ff */
[----:B--2---:R-:W-:Y:S05]  /*80e0*/  @!P0 BRA `(.L_x_139) ;  /* 0xfffffffc00f08947 */ /* 0x004fea000383ffff */
[----:B------:R-:W-:Y:S05]  /*80f0*/  BRA `(.L_x_140) ;  /* 0xffffffa000c47947 */ /* 0x000fea000383ffff */
.L_x_38:
[----:B----4-:R-:W-:-:S07]  /*8100*/  MOV R0, UR5 ;  /* 0x0000000500007c02 */ /* 0x010fce0008000f00 */
.L_x_141:
[----:B-1----:R1:W2:Y:S02]  /*8110*/  SYNCS.PHASECHK.TRANS64.TRYWAIT P0, [R0+URZ], R3 ;  /* 0x00000003000075a7 */ /* 0x0022a400080011ff */
[----:B--2---:R-:W-:Y:S05]  /*8120*/  @!P0 NANOSLEEP.SYNCS 0x989680 ;  /* 0x009896800000895d */ /* 0x004fea0003900000 */
[----:B------:R-:W2:Y:S02]  /*8130*/  @!P0 SYNCS.PHASECHK.TRANS64 P0, [R0+URZ], R3 ;  /* 0x00000003000085a7 */ /* 0x000ea400080010ff */
[----:B--2---:R-:W-:Y:S05]  /*8140*/  @!P0 BRA `(.L_x_141) ;  /* 0xfffffffc00f08947 */ /* 0x004fea000383ffff */
[----:B------:R-:W-:Y:S05]  /*8150*/  BRA `(.L_x_142) ;  /* 0xffffffa000d07947 */ /* 0x000fea000383ffff */
.L_x_39:
[----:B----4-:R-:W-:-:S07]  /*8160*/  MOV R0, UR5 ;  /* 0x0000000500007c02 */ /* 0x010fce0008000f00 */
.L_x_143:
[----:B-1----:R1:W2:Y:S02]  /*8170*/  SYNCS.PHASECHK.TRANS64.TRYWAIT P0, [R0+URZ], R3 ;  /* 0x00000003000075a7 */ /* 0x0022a400080011ff */
[----:B--2---:R-:W-:Y:S05]  /*8180*/  @!P0 NANOSLEEP.SYNCS 0x989680 ;  /* 0x009896800000895d */ /* 0x004fea0003900000 */
[----:B------:R-:W2:Y:S02]  /*8190*/  @!P0 SYNCS.PHASECHK.TRANS64 P0, [R0+URZ], R3 ;  /* 0x00000003000085a7 */ /* 0x000ea400080010ff */
[----:B--2---:R-:W-:Y:S05]  /*81a0*/  @!P0 BRA `(.L_x_143) ;  /* 0xfffffffc00f08947 */ /* 0x004fea000383ffff */
[----:B------:R-:W-:Y:S05]  /*81b0*/  BRA `(.L_x_144) ;  /* 0xffffffa000dc7947 */ /* 0x000fea000383ffff */
.L_x_40:
[----:B----4-:R-:W-:-:S07]  /*81c0*/  MOV R0, UR5 ;  /* 0x0000000500007c02 */ /* 0x010fce0008000f00 */
.L_x_145:
[----:B-1----:R1:W2:Y:S02]  /*81d0*/  SYNCS.PHASECHK.TRANS64.TRYWAIT P0, [R0+URZ], R3 ;  /* 0x00000003000075a7 */ /* 0x0022a400080011ff */
[----:B--2---:R-:W-:Y:S05]  /*81e0*/  @!P0 NANOSLEEP.SYNCS 0x989680 ;  /* 0x009896800000895d */ /* 0x004fea0003900000 */
[----:B------:R-:W2:Y:S02]  /*81f0*/  @!P0 SYNCS.PHASECHK.TRANS64 P0, [R0+URZ], R3 ;  /* 0x00000003000085a7 */ /* 0x000ea400080010ff */
[----:B--2---:R-:W-:Y:S05]  /*8200*/  @!P0 BRA `(.L_x_145) ;  /* 0xfffffffc00f08947 */ /* 0x004fea000383ffff */
[----:B------:R-:W-:Y:S05]  /*8210*/  BRA `(.L_x_146) ;  /* 0xffffffa000e87947 */ /* 0x000fea000383ffff */
.L_x_43:
[----:B-1----:R1:W2:Y:S02]  /*8220*/  SYNCS.PHASECHK.TRANS64.TRYWAIT P0, [R0+URZ+0x110], R5 ;  /* 0x00011005000075a7 */ /* 0x0022a400080011ff */
[----:B--2---:R-:W-:Y:S05]  /*8230*/  @!P0 NANOSLEEP.SYNCS 0x989680 ;  /* 0x009896800000895d */ /* 0x004fea0003900000 */
[----:B------:R-:W2:Y:S02]  /*8240*/  @!P0 SYNCS.PHASECHK.TRANS64 P0, [R0+URZ+0x110], R5 ;  /* 0x00011005000085a7 */ /* 0x000ea400080010ff */
[----:B--2---:R-:W-:Y:S05]  /*8250*/  @!P0 BRA `(.L_x_43) ;  /* 0xfffffffc00f08947 */ /* 0x004fea000383ffff */
[----:B------:R-:W-:Y:S05]  /*8260*/  BRA `(.L_x_147) ;  /* 0xffffffa400447947 */ /* 0x000fea000383ffff */
.L_x_44:
[----:B------:R-:W-:-:S07]  /*8270*/  MOV R0, UR5 ;  /* 0x0000000500007c02 */ /* 0x000fce0008000f00 */
.L_x_148:
[----:B-1----:R1:W2:Y:S02]  /*8280*/  SYNCS.PHASECHK.TRANS64.TRYWAIT P0, [R0+URZ+0xc0], R5 ;  /* 0x0000c005000075a7 */ /* 0x0022a400080011ff */
[----:B--2---:R-:W-:Y:S05]  /*8290*/  @!P0 NANOSLEEP.SYNCS 0x989680 ;  /* 0x009896800000895d */ /* 0x004fea0003900000 */
[----:B------:R-:W2:Y:S02]  /*82a0*/  @!P0 SYNCS.PHASECHK.TRANS64 P0, [R0+URZ+0xc0], R5 ;  /* 0x0000c005000085a7 */ /* 0x000ea400080010ff */
[----:B--2---:R-:W-:Y:S05]  /*82b0*/  @!P0 BRA `(.L_x_148) ;  /* 0xfffffffc00f08947 */ /* 0x004fea000383ffff */
[----:B------:R-:W-:Y:S05]  /*82c0*/  BRA `(.L_x_149) ;  /* 0xffffffa400547947 */ /* 0x000fea000383ffff */
.L_x_45:
[----:B-1----:R1:W2:Y:S02]  /*82d0*/  SYNCS.PHASECHK.TRANS64.TRYWAIT P1, [R0+URZ+0xb0], R5 ;  /* 0x0000b005000075a7 */ /* 0x0022a400080211ff */
[----:B--2---:R-:W-:Y:S05]  /*82e0*/  @!P1 NANOSLEEP.SYNCS 0x989680 ;  /* 0x009896800000995d */ /* 0x004fea0003900000 */
[----:B------:R-:W2:Y:S02]  /*82f0*/  @!P1 SYNCS.PHASECHK.TRANS64 P1, [R0+URZ+0xb0], R5 ;  /* 0x0000b005000095a7 */ /* 0x000ea400080210ff */
[----:B--2---:R-:W-:Y:S05]  /*8300*/  @!P1 BRA `(.L_x_45) ;  /* 0xfffffffc00f09947 */ /* 0x004fea000383ffff */
[----:B------:R-:W-:Y:S05]  /*8310*/  BRA `(.L_x_150) ;  /* 0xffffffa400847947 */ /* 0x000fea000383ffff */
.L_x_48:
[----:B------:R-:W-:-:S07]  /*8320*/  MOV R0, UR5 ;  /* 0x0000000500007c02 */ /* 0x000fce0008000f00 */
.L_x_151:
[----:B-1----:R1:W2:Y:S02]  /*8330*/  SYNCS.PHASECHK.TRANS64.TRYWAIT P0, [R0+URZ+0xc0], R3 ;  /* 0x0000c003000075a7 */ /* 0x0022a400080011ff */
[----:B--2---:R-:W-:Y:S05]  /*8340*/  @!P0 NANOSLEEP.SYNCS 0x989680 ;  /* 0x009896800000895d */ /* 0x004fea0003900000 */
[----:B------:R-:W2:Y:S02]  /*8350*/  @!P0 SYNCS.PHASECHK.TRANS64 P0, [R0+URZ+0xc0], R3 ;  /* 0x0000c003000085a7 */ /* 0x000ea400080010ff */
[----:B--2---:R-:W-:Y:S05]  /*8360*/  @!P0 BRA `(.L_x_151) ;  /* 0xfffffffc00f08947 */ /* 0x004fea000383ffff */
[----:B------:R-:W-:Y:S05]  /*8370*/  BRA `(.L_x_47) ;  /* 0xffffffa400d87947 */ /* 0x000fea000383ffff */
.L_x_55:
[----:B-1----:R1:W2:Y:S02]  /*8380*/  SYNCS.PHASECHK.TRANS64.TRYWAIT P1, [R0+URZ+0xb0], R5 ;  /* 0x0000b005000075a7 */ /* 0x0022a400080211ff */
[----:B--2---:R-:W-:Y:S05]  /*8390*/  @!P1 NANOSLEEP.SYNCS 0x989680 ;  /* 0x009896800000995d */ /* 0x004fea0003900000 */
[----:B------:R-:W2:Y:S02]  /*83a0*/  @!P1 SYNCS.PHASECHK.TRANS64 P1, [R0+URZ+0xb0], R5 ;  /* 0x0000b005000095a7 */ /* 0x000ea400080210ff */
[----:B--2---:R-:W-:Y:S05]  /*83b0*/  @!P1 BRA `(.L_x_55) ;  /* 0xfffffffc00f09947 */ /* 0x004fea000383ffff */
[----:B------:R-:W-:Y:S05]  /*83c0*/  BRA `(.L_x_152) ;  /* 0xffffffac00387947 */ /* 0x000fea000383ffff */
.L_x_56:
[----:B------:R-:W-:-:S07]  /*83d0*/  MOV R3, UR8 ;  /* 0x0000000800037c02 */ /* 0x000fce0008000f00 */
.L_x_153:
[----:B-1----:R1:W2:Y:S02]  /*83e0*/  SYNCS.PHASECHK.TRANS64.TRYWAIT P0, [R3+URZ+0xf0], R0 ;  /* 0x0000f000030075a7 */ /* 0x0022a400080011ff */
[----:B--2---:R-:W-:Y:S05]  /*83f0*/  @!P0 NANOSLEEP.SYNCS 0x989680 ;  /* 0x009896800000895d */ /* 0x004fea0003900000 */
[----:B------:R-:W2:Y:S02]  /*8400*/  @!P0 SYNCS.PHASECHK.TRANS64 P0, [R3+URZ+0xf0], R0 ;  /* 0x0000f000030085a7 */ /* 0x000ea400080010ff */
[----:B--2---:R-:W-:Y:S05]  /*8410*/  @!P0 BRA `(.L_x_153) ;  /* 0xfffffffc00f08947 */ /* 0x004fea000383ffff */
[----:B------:R-:W-:Y:S05]  /*8420*/  BRA `(.L_x_154) ;  /* 0xffffffac00887947 */ /* 0x000fea000383ffff */
.L_x_59:
[----:B------:R-:W-:Y:S07]  /*8430*/  MOV R0, UR7 ;  /* 0x0000000700007c02 */ /* 0x000fee0008000f00 */
.L_x_155:
[----:B-1----:R1:W2:Y:S02]  /*8440*/  SYNCS.PHASECHK.TRANS64.TRYWAIT P0, [R0+URZ], R3 ;  /* 0x00000003000075a7 */ /* 0x0022a400080011ff */
[----:B--2---:R-:W-:Y:S05]  /*8450*/  @!P0 NANOSLEEP.SYNCS 0x989680 ;  /* 0x009896800000895d */ /* 0x004fea0003900000 */
[----:B------:R-:W2:Y:S02]  /*8460*/  @!P0 SYNCS.PHASECHK.TRANS64 P0, [R0+URZ], R3 ;  /* 0x00000003000085a7 */ /* 0x000ea400080010ff */
[----:B--2---:R-:W-:Y:S05]  /*8470*/  @!P0 BRA `(.L_x_155) ;  /* 0xfffffffc00f08947 */ /* 0x004fea000383ffff */
[----:B------:R-:W-:Y:S05]  /*8480*/  BRA `(.L_x_58) ;  /* 0xffffffac00a47947 */ /* 0x000fea000383ffff */
.L_x_62:
[----:B------:R-:W-:-:S07]  /*8490*/  MOV R0, UR5 ;  /* 0x0000000500007c02 */ /* 0x000fce0008000f00 */
.L_x_156:
[----:B--2---:R2:W3:Y:S02]  /*84a0*/  SYNCS.PHASECHK.TRANS64.TRYWAIT P0, [R0+URZ], R3 ;  /* 0x00000003000075a7 */ /* 0x0044e400080011ff */
[----:B---3--:R-:W-:Y:S05]  /*84b0*/  @!P0 NANOSLEEP.SYNCS 0x989680 ;  /* 0x009896800000895d */ /* 0x008fea0003900000 */
[----:B------:R-:W3:Y:S02]  /*84c0*/  @!P0 SYNCS.PHASECHK.TRANS64 P0, [R0+URZ], R3 ;  /* 0x00000003000085a7 */ /* 0x000ee400080010ff */
[----:B---3--:R-:W-:Y:S05]  /*84d0*/  @!P0 BRA `(.L_x_156) ;  /* 0xfffffffc00f08947 */ /* 0x008fea000383ffff */
[----:B------:R-:W-:Y:S05]  /*84e0*/  BRA `(.L_x_157) ;  /* 0xffffffb000587947 */ /* 0x000fea000383ffff */
.L_x_63:
[----:B------:R-:W-:-:S07]  /*84f0*/  MOV R0, UR5 ;  /* 0x0000000500007c02 */ /* 0x000fce0008000f00 */
.L_x_158:
[----:B-1----:R1:W2:Y:S02]  /*8500*/  SYNCS.PHASECHK.TRANS64.TRYWAIT P0, [R0+URZ], R3 ;  /* 0x00000003000075a7 */ /* 0x0022a400080011ff */
[----:B--2---:R-:W-:Y:S05]  /*8510*/  @!P0 NANOSLEEP.SYNCS 0x989680 ;  /* 0x009896800000895d */ /* 0x004fea0003900000 */
[----:B------:R-:W2:Y:S02]  /*8520*/  @!P0 SYNCS.PHASECHK.TRANS64 P0, [R0+URZ], R3 ;  /* 0x00000003000085a7 */ /* 0x000ea400080010ff */
[----:B--2---:R-:W-:Y:S05]  /*8530*/  @!P0 BRA `(.L_x_158) ;  /* 0xfffffffc00f08947 */ /* 0x004fea000383ffff */
[----:B------:R-:W-:Y:S05]  /*8540*/  BRA `(.L_x_159) ;  /* 0xffffffb000647947 */ /* 0x000fea000383ffff */
.L_x_64:
[----:B------:R-:W-:-:S07]  /*8550*/  MOV R0, UR5 ;  /* 0x0000000500007c02 */ /* 0x000fce0008000f00 */
.L_x_160:
[----:B-1----:R1:W2:Y:S02]  /*8560*/  SYNCS.PHASECHK.TRANS64.TRYWAIT P0, [R0+URZ], R3 ;  /* 0x00000003000075a7 */ /* 0x0022a400080011ff */
[----:B--2---:R-:W-:Y:S05]  /*8570*/  @!P0 NANOSLEEP.SYNCS 0x989680 ;  /* 0x009896800000895d */ /* 0x004fea0003900000 */
[----:B------:R-:W2:Y:S02]  /*8580*/  @!P0 SYNCS.PHASECHK.TRANS64 P0, [R0+URZ], R3 ;  /* 0x00000003000085a7 */ /* 0x000ea400080010ff */
[----:B--2---:R-:W-:Y:S05]  /*8590*/  @!P0 BRA `(.L_x_160) ;  /* 0xfffffffc00f08947 */ /* 0x004fea000383ffff */
[----:B------:R-:W-:Y:S05]  /*85a0*/  BRA `(.L_x_161) ;  /* 0xffffffb000707947 */ /* 0x000fea000383ffff */
.L_x_65:
[----:B------:R-:W-:-:S07]  /*85b0*/  MOV R0, UR7 ;  /* 0x0000000700007c02 */ /* 0x000fce0008000f00 */
.L_x_162:
[----:B-1----:R1:W2:Y:S02]  /*85c0*/  SYNCS.PHASECHK.TRANS64.TRYWAIT P0, [R0+URZ], R3 ;  /* 0x00000003000075a7 */ /* 0x0022a400080011ff */
[----:B--2---:R-:W-:Y:S05]  /*85d0*/  @!P0 NANOSLEEP.SYNCS 0x989680 ;  /* 0x009896800000895d */ /* 0x004fea0003900000 */
[----:B------:R-:W2:Y:S02]  /*85e0*/  @!P0 SYNCS.PHASECHK.TRANS64 P0, [R0+URZ], R3 ;  /* 0x00000003000085a7 */ /* 0x000ea400080010ff */
[----:B--2---:R-:W-:Y:S05]  /*85f0*/  @!P0 BRA `(.L_x_162) ;  /* 0xfffffffc00f08947 */ /* 0x004fea000383ffff */
[----:B------:R-:W-:Y:S05]  /*8600*/  BRA `(.L_x_163) ;  /* 0xffffffb0007c7947 */ /* 0x000fea000383ffff */
.L_x_70:
[----:B--2---:R2:W3:Y:S02]  /*8610*/  SYNCS.PHASECHK.TRANS64.TRYWAIT P0, [R0+URZ+0xb0], R3 ;  /* 0x0000b003000075a7 */ /* 0x0044e400080011ff */
[----:B---3--:R-:W-:Y:S05]  /*8620*/  @!P0 NANOSLEEP.SYNCS 0x989680 ;  /* 0x009896800000895d */ /* 0x008fea0003900000 */
[----:B------:R-:W3:Y:S02]  /*8630*/  @!P0 SYNCS.PHASECHK.TRANS64 P0, [R0+URZ+0xb0], R3 ;  /* 0x0000b003000085a7 */ /* 0x000ee400080010ff */
[----:B---3--:R-:W-:Y:S05]  /*8640*/  @!P0 BRA `(.L_x_70) ;  /* 0xfffffffc00f08947 */ /* 0x008fea000383ffff */
[----:B------:R-:W-:Y:S05]  /*8650*/  BRA `(.L_x_164) ;  /* 0xffffffb400887947 */ /* 0x000fea000383ffff */
.L_x_73:
[----:B------:R-:W-:Y:S07]  /*8660*/  MOV R0, UR7 ;  /* 0x0000000700007c02 */ /* 0x000fee0008000f00 */
.L_x_165:
[----:B--2---:R2:W3:Y:S02]  /*8670*/  SYNCS.PHASECHK.TRANS64.TRYWAIT P0, [R0+URZ+0xa8], R3 ;  /* 0x0000a803000075a7 */ /* 0x0044e400080011ff */
[----:B---3--:R-:W-:Y:S05]  /*8680*/  @!P0 NANOSLEEP.SYNCS 0x989680 ;  /* 0x009896800000895d */ /* 0x008fea0003900000 */
[----:B------:R-:W3:Y:S02]  /*8690*/  @!P0 SYNCS.PHASECHK.TRANS64 P0, [R0+URZ+0xa8], R3 ;  /* 0x0000a803000085a7 */ /* 0x000ee400080010ff */
[----:B---3--:R-:W-:Y:S05]  /*86a0*/  @!P0 BRA `(.L_x_165) ;  /* 0xfffffffc00f08947 */ /* 0x008fea000383ffff */
[----:B------:R-:W-:Y:S05]  /*86b0*/  BRA `(.L_x_72) ;  /* 0xffffffb800687947 */ /* 0x000fea000383ffff */
.L_x_76:
[----:B------:R-:W-:Y:S07]  /*86c0*/  MOV R3, UR7 ;  /* 0x0000000700037c02 */ /* 0x000fee0008000f00 */
.L_x_166:
[----:B-1----:R1:W2:Y:S02]  /*86d0*/  SYNCS.PHASECHK.TRANS64.TRYWAIT P0, [R3+URZ+0x80], R12 ;  /* 0x0000800c030075a7 */ /* 0x0022a400080011ff */
[----:B--2---:R-:W-:Y:S05]  /*86e0*/  @!P0 NANOSLEEP.SYNCS 0x989680 ;  /* 0x009896800000895d */ /* 0x004fea0003900000 */
[----:B------:R-:W2:Y:S02]  /*86f0*/  @!P0 SYNCS.PHASECHK.TRANS64 P0, [R3+URZ+0x80], R12 ;  /* 0x0000800c030085a7 */ /* 0x000ea400080010ff */
[----:B--2---:R-:W-:Y:S05]  /*8700*/  @!P0 BRA `(.L_x_166) ;  /* 0xfffffffc00f08947 */ /* 0x004fea000383ffff */
[----:B------:R-:W-:Y:S05]  /*8710*/  BRA `(.L_x_167) ;  /* 0xffffffb800e07947 */ /* 0x000fea000383ffff */
.L_x_77:
[----:B-1----:R-:W-:Y:S07]  /*8720*/  MOV R3, UR7 ;  /* 0x0000000700037c02 */ /* 0x002fee0008000f00 */
.L_x_168:
[----:B-1----:R1:W2:Y:S02]  /*8730*/  SYNCS.PHASECHK.TRANS64.TRYWAIT P0, [R3+URZ+0x88], R12 ;  /* 0x0000880c030075a7 */ /* 0x0022a400080011ff */
[----:B--2---:R-:W-:Y:S05]  /*8740*/  @!P0 NANOSLEEP.SYNCS 0x989680 ;  /* 0x009896800000895d */ /* 0x004fea0003900000 */
[----:B------:R-:W2:Y:S02]  /*8750*/  @!P0 SYNCS.PHASECHK.TRANS64 P0, [R3+URZ+0x88], R12 ;  /* 0x0000880c030085a7 */ /* 0x000ea400080010ff */
[----:B--2---:R-:W-:Y:S05]  /*8760*/  @!P0 BRA `(.L_x_168) ;  /* 0xfffffffc00f08947 */ /* 0x004fea000383ffff */
[----:B------:R-:W-:Y:S05]  /*8770*/  BRA `(.L_x_169) ;  /* 0xffffffbc001c7947 */ /* 0x000fea000383ffff */
.L_x_78:
[----:B-1----:R-:W-:Y:S07]  /*8780*/  MOV R3, UR7 ;  /* 0x0000000700037c02 */ /* 0x002fee0008000f00 */
.L_x_170:
[----:B-1----:R1:W2:Y:S02]  /*8790*/  SYNCS.PHASECHK.TRANS64.TRYWAIT P0, [R3+URZ+0x90], R12 ;  /* 0x0000900c030075a7 */ /* 0x0022a400080011ff */
[----:B--2---:R-:W-:Y:S05]  /*87a0*/  @!P0 NANOSLEEP.SYNCS 0x989680 ;  /* 0x009896800000895d */ /* 0x004fea0003900000 */
[----:B------:R-:W2:Y:S02]  /*87b0*/  @!P0 SYNCS.PHASECHK.TRANS64 P0, [R3+URZ+0x90], R12 ;  /* 0x0000900c030085a7 */ /* 0x000ea400080010ff */
[----:B--2---:R-:W-:Y:S05]  /*87c0*/  @!P0 BRA `(.L_x_170) ;  /* 0xfffffffc00f08947 */ /* 0x004fea000383ffff */
[----:B------:R-:W-:Y:S05]  /*87d0*/  BRA `(.L_x_171) ;  /* 0xffffffbc00647947 */ /* 0x000fea000383ffff */
.L_x_79:
[----:B------:R-:W-:Y:S07]  /*87e0*/  MOV R3, UR7 ;  /* 0x0000000700037c02 */ /* 0x000fee0008000f00 */
.L_x_172:
[----:B-1----:R1:W2:Y:S02]  /*87f0*/  SYNCS.PHASECHK.TRANS64.TRYWAIT P0, [R3+URZ+0x98], R12 ;  /* 0x0000980c030075a7 */ /* 0x0022a400080011ff */
[----:B--2---:R-:W-:Y:S05]  /*8800*/  @!P0 NANOSLEEP.SYNCS 0x989680 ;  /* 0x009896800000895d */ /* 0x004fea0003900000 */
[----:B------:R-:W2:Y:S02]  /*8810*/  @!P0 SYNCS.PHASECHK.TRANS64 P0, [R3+URZ+0x98], R12 ;  /* 0x0000980c030085a7 */ /* 0x000ea400080010ff */
[----:B--2---:R-:W-:Y:S05]  /*8820*/  @!P0 BRA `(.L_x_172) ;  /* 0xfffffffc00f08947 */ /* 0x004fea000383ffff */
[----:B------:R-:W-:Y:S05]  /*8830*/  BRA `(.L_x_173) ;  /* 0xffffffbc00ec7947 */ /* 0x000fea000383ffff */
.L_x_81:
[----:B------:R-:W-:-:S07]  /*8840*/  MOV R0, UR7 ;  /* 0x0000000700007c02 */ /* 0x000fce0008000f00 */
.L_x_174:
[----:B-1----:R1:W3:Y:S02]  /*8850*/  SYNCS.PHASECHK.TRANS64.TRYWAIT P0, [R0+URZ+0x80], R3 ;  /* 0x00008003000075a7 */ /* 0x0022e400080011ff */
[----:B---3--:R-:W-:Y:S05]  /*8860*/  @!P0 NANOSLEEP.SYNCS 0x989680 ;  /* 0x009896800000895d */ /* 0x008fea0003900000 */
[----:B------:R-:W3:Y:S02]  /*8870*/  @!P0 SYNCS.PHASECHK.TRANS64 P0, [R0+URZ+0x80], R3 ;  /* 0x00008003000085a7 */ /* 0x000ee400080010ff */
[----:B---3--:R-:W-:Y:S05]  /*8880*/  @!P0 BRA `(.L_x_174) ;  /* 0xfffffffc00f08947 */ /* 0x008fea000383ffff */
[----:B------:R-:W-:Y:S05]  /*8890*/  BRA `(.L_x_175) ;  /* 0xffffffc0005c7947 */ /* 0x000fea000383ffff */
.L_x_82:
[----:B-1----:R-:W-:-:S07]  /*88a0*/  MOV R0, UR7 ;  /* 0x0000000700007c02 */ /* 0x002fce0008000f00 */
.L_x_176:
[----:B-1----:R1:W3:Y:S02]  /*88b0*/  SYNCS.PHASECHK.TRANS64.TRYWAIT P0, [R0+URZ+0x88], R3 ;  /* 0x00008803000075a7 */ /* 0x0022e400080011ff */
[----:B---3--:R-:W-:Y:S05]  /*88c0*/  @!P0 NANOSLEEP.SYNCS 0x989680 ;  /* 0x009896800000895d */ /* 0x008fea0003900000 */
[----:B------:R-:W3:Y:S02]  /*88d0*/  @!P0 SYNCS.PHASECHK.TRANS64 P0, [R0+URZ+0x88], R3 ;  /* 0x00008803000085a7 */ /* 0x000ee400080010ff */
[----:B---3--:R-:W-:Y:S05]  /*88e0*/  @!P0 BRA `(.L_x_176) ;  /* 0xfffffffc00f08947 */ /* 0x008fea000383ffff */
[----:B------:R-:W-:Y:S05]  /*88f0*/  BRA `(.L_x_177) ;  /* 0xffffffc0004c7947 */ /* 0x000fea000383ffff */
.L_x_83:
[----:B-1----:R-:W-:-:S07]  /*8900*/  MOV R0, UR7 ;  /* 0x0000000700007c02 */ /* 0x002fce0008000f00 */
.L_x_178:
[----:B-1----:R1:W3:Y:S02]  /*8910*/  SYNCS.PHASECHK.TRANS64.TRYWAIT P0, [R0+URZ+0x90], R3 ;  /* 0x00009003000075a7 */ /* 0x0022e400080011ff */
[----:B---3--:R-:W-:Y:S05]  /*8920*/  @!P0 NANOSLEEP.SYNCS 0x989680 ;  /* 0x009896800000895d */ /* 0x008fea0003900000 */
[----:B------:R-:W3:Y:S02]  /*8930*/  @!P0 SYNCS.PHASECHK.TRANS64 P0, [R0+URZ+0x90], R3 ;  /* 0x00009003000085a7 */ /* 0x000ee400080010ff */
[----:B---3--:R-:W-:Y:S05]  /*8940*/  @!P0 BRA `(.L_x_178) ;  /* 0xfffffffc00f08947 */ /* 0x008fea000383ffff */
[----:B------:R-:W-:Y:S05]  /*8950*/  BRA `(.L_x_179) ;  /* 0xffffffc0003c7947 */ /* 0x000fea000383ffff */
.L_x_85:
[----:B--2---:R2:W4:Y:S02]  /*8960*/  SYNCS.PHASECHK.TRANS64.TRYWAIT P0, [R0+URZ+0xb0], R3 ;  /* 0x0000b003000075a7 */ /* 0x00452400080011ff */
[----:B----4-:R-:W-:Y:S05]  /*8970*/  @!P0 NANOSLEEP.SYNCS 0x989680 ;  /* 0x009896800000895d */ /* 0x010fea0003900000 */
[----:B------:R-:W4:Y:S02]  /*8980*/  @!P0 SYNCS.PHASECHK.TRANS64 P0, [R0+URZ+0xb0], R3 ;  /* 0x0000b003000085a7 */ /* 0x000f2400080010ff */
[----:B----4-:R-:W-:Y:S05]  /*8990*/  @!P0 BRA `(.L_x_85) ;  /* 0xfffffffc00f08947 */ /* 0x010fea000383ffff */
[----:B------:R-:W-:Y:S05]  /*89a0*/  BRA `(.L_x_180) ;  /* 0xffffffc400107947 */ /* 0x000fea000383ffff */
.L_x_96:
[----:B-1----:R-:W-:Y:S04]  /*89b0*/  MOV R2, UR48 ;  /* 0x0000003000027c02 */ /* 0x002fe80008000f00 */
[----:B------:R1:W3:Y:S03]  /*89c0*/  SYNCS.PHASECHK.TRANS64.TRYWAIT P1, [R2+URZ+0x60], R3 ;  /* 0x00006003020075a7 */ /* 0x0002e600080211ff */
[----:B---3--:R-:W-:Y:S05]  /*89d0*/  @!P1 NANOSLEEP.SYNCS 0x989680 ;  /* 0x009896800000995d */ /* 0x008fea0003900000 */
[----:B------:R-:W3:Y:S02]  /*89e0*/  @!P1 SYNCS.PHASECHK.TRANS64 P1, [R2+URZ+0x60], R3 ;  /* 0x00006003020095a7 */ /* 0x000ee400080210ff */
[----:B---3--:R-:W-:Y:S05]  /*89f0*/  @!P1 BRA `(.L_x_96) ;  /* 0xfffffffc00ec9947 */ /* 0x008fea000383ffff */
[----:B------:R-:W-:Y:S05]  /*8a00*/  BRA `(.L_x_95) ;  /* 0xffffffd0001c7947 */ /* 0x000fea000383ffff */
.L_x_98:
[----:B-1----:R1:W4:Y:S02]  /*8a10*/  SYNCS.PHASECHK.TRANS64.TRYWAIT P0, [R79+URZ+0xd0], R0 ;  /* 0x0000d0004f0075a7 */ /* 0x00232400080011ff */
[----:B----4-:R-:W-:Y:S05]  /*8a20*/  @!P0 NANOSLEEP.SYNCS 0x989680 ;  /* 0x009896800000895d */ /* 0x010fea0003900000 */
[----:B------:R-:W4:Y:S02]  /*8a30*/  @!P0 SYNCS.PHASECHK.TRANS64 P0, [R79+URZ+0xd0], R0 ;  /* 0x0000d0004f0085a7 */ /* 0x000f2400080010ff */
[----:B----4-:R-:W-:Y:S05]  /*8a40*/  @!P0 BRA `(.L_x_98) ;  /* 0xfffffffc00f08947 */ /* 0x010fea000383ffff */
[----:B------:R-:W-:Y:S05]  /*8a50*/  BRA `(.L_x_97) ;  /* 0xffffffd000407947 */ /* 0x000fea000383ffff */
.L_x_107:
[----:B--2---:R2:W4:Y:S02]  /*8a60*/  SYNCS.PHASECHK.TRANS64.TRYWAIT P0, [R3+URZ+0x60], R0 ;  /* 0x00006000030075a7 */ /* 0x00452400080011ff */
[----:B----4-:R-:W-:Y:S05]  /*8a70*/  @!P0 NANOSLEEP.SYNCS 0x989680 ;  /* 0x009896800000895d */ /* 0x010fea0003900000 */
[----:B------:R-:W4:Y:S02]  /*8a80*/  @!P0 SYNCS.PHASECHK.TRANS64 P0, [R3+URZ+0x60], R0 ;  /* 0x00006000030085a7 */ /* 0x000f2400080010ff */
[----:B----4-:R-:W-:Y:S05]  /*8a90*/  @!P0 BRA `(.L_x_107) ;  /* 0xfffffffc00f08947 */ /* 0x010fea000383ffff */
[----:B------:R-:W-:Y:S05]  /*8aa0*/  BRA `(.L_x_106) ;  /* 0xffffffd8002c7947 */ /* 0x000fea000383ffff */
.L_x_115:
[----:B--2---:R2:W4:Y:S02]  /*8ab0*/  SYNCS.PHASECHK.TRANS64.TRYWAIT P0, [R83+URZ+0x60], R4 ;  /* 0x00006004530075a7 */ /* 0x00452400080011ff */
[----:B----4-:R-:W-:Y:S05]  /*8ac0*/  @!P0 NANOSLEEP.SYNCS 0x989680 ;  /* 0x009896800000895d */ /* 0x010fea0003900000 */
[----:B------:R-:W4:Y:S02]  /*8ad0*/  @!P0 SYNCS.PHASECHK.TRANS64 P0, [R83+URZ+0x60], R4 ;  /* 0x00006004530085a7 */ /* 0x000f2400080010ff */
[----:B----4-:R-:W-:Y:S05]  /*8ae0*/  @!P0 BRA `(.L_x_115) ;  /* 0xfffffffc00f08947 */ /* 0x010fea000383ffff */
[----:B------:R-:W-:Y:S05]  /*8af0*/  BRA `(.L_x_114) ;  /* 0xffffffe000387947 */ /* 0x000fea000383ffff */
.L_x_123:
[----:B--2---:R2:W4:Y:S02]  /*8b00*/  SYNCS.PHASECHK.TRANS64.TRYWAIT P0, [R88+URZ+0x60], R3 ;  /* 0x00006003580075a7 */ /* 0x00452400080011ff */
[----:B----4-:R-:W-:Y:S05]  /*8b10*/  @!P0 NANOSLEEP.SYNCS 0x989680 ;  /* 0x009896800000895d */ /* 0x010fea0003900000 */
[----:B------:R-:W4:Y:S02]  /*8b20*/  @!P0 SYNCS.PHASECHK.TRANS64 P0, [R88+URZ+0x60], R3 ;  /* 0x00006003580085a7 */ /* 0x000f2400080010ff */
[----:B----4-:R-:W-:Y:S05]  /*8b30*/  @!P0 BRA `(.L_x_123) ;  /* 0xfffffffc00f08947 */ /* 0x010fea000383ffff */
[----:B------:R-:W-:Y:S05]  /*8b40*/  BRA `(.L_x_122) ;  /* 0xffffffe800447947 */ /* 0x000fea000383ffff */
        .weak           $__internal_0_$__cuda_sm10x_tcgen05_guardrail_trap_col_being_dealloced_not_returned_by_alloc
        .type           $__internal_0_$__cuda_sm10x_tcgen05_guardrail_trap_col_being_dealloced_not_returned_by_alloc,@function
        .size           $__internal_0_$__cuda_sm10x_tcgen05_guardrail_trap_col_being_dealloced_not_returned_by_alloc,($__internal_1_$__cuda_sm10x_tcgen05_guardrail_trap_phase_invalid_during_alloc - $__internal_0_$__cuda_sm10x_tcgen05_guardrail_trap_col_being_dealloced_not_returned_by_alloc)
$__internal_0_$__cuda_sm10x_tcgen05_guardrail_trap_col_being_dealloced_not_returned_by_alloc:
[----:B------:R-:W-:Y:S05]  /*8b50*/  BPT.TRAP 0x1 ;  /* 0x000000040000795c */ /* 0x000fea0000300000 */
[----:B------:R-:W-:-:S04]  /*8b60*/  HFMA2 R3, -RZ, RZ, 0, 0 ;  /* 0x00000000ff037431 */ /* 0x000fc800000001ff */
[----:B------:R-:W-:Y:S05]  /*8b70*/  RET.REL.NODEC R2 `(_ZN7cutlass13device_kernelINS_4gemm6kernel13GemmUniversalIN4cute5tupleIJiiiiEEENS1_10collective13CollectiveMmaINS1_35MainloopSm100TmaUmmaWarpSpecializedILi6ELi2ELi4ENS5_IJNS4_1CILi1EEESB_SB_EEEEENS5_IJNSA_ILi64EEENSA_ILi128EEENSA_ILi32EEEEEENS_10bfloat16_tENS5_IJlSB_lEEESI_SJ_NS4_8TiledMMAINS4_8MMA_AtomIJNS4_20SM100_MMA_F16BF16_SSISI_SI_fLi64ELi128ELNS4_4UMMA5MajorE0ELSO_0ELNSN_7ScaleInE0ELSP_0EEEEEENS4_6LayoutISC_NS5_IJNSA_ILi0EEEST_ST_EEEEENS5_IJNS4_10UnderscoreESW_SW_EEEEENS4_13SM90_TMA_LOADENS4_14ComposedLayoutINS4_7SwizzleILi2ELi4ELi3EEENS4_18smem_ptr_flag_bitsILi16EEENSS_INS5_IJNSA_ILi8EEESG_EEENS5_IJSG_SB_EEEEEEEvNS4_8identityESZ_S19_vS1A_EENS_8epilogue10collective18CollectiveEpilogueINS1C_23Sm100TmaWarpSpecializedILi4ELi2ELi16ELb1ELb0EEEJSH_NS5_IJNSS_ISE_SB_EENSS_ISG_SB_EEEEESI_SJ_SI_SJ_NS1C_6fusion15FusionCallbacksIS1G_NS1K_17LinearCombinationISI_fSI_fLNS_15FloatRoundStyleE2EEESH_S1J_JEEENS4_5SM1004TMEM4LOAD26SM100_TMEM_LOAD_16dp256b4xESZ_S19_NS4_17SM75_U32x4_LDSM_NENS4_14SM90_TMA_STOREES19_NS4_17SM90_U32x4_STSM_NENS4_39AutoVectorizingCopyWithAssumedAlignmentILi128EEEEEEvvEEEEvNT_6ParamsE) ;  /* 0xffffff7402207950 */ /* 0x000fea0003c3ffff */
        .weak           $__internal_1_$__cuda_sm10x_tcgen05_guardrail_trap_phase_invalid_during_alloc
        .type           $__internal_1_$__cuda_sm10x_tcgen05_guardrail_trap_phase_invalid_during_alloc,@function
        .size           $__internal_1_$__cuda_sm10x_tcgen05_guardrail_trap_phase_invalid_during_alloc,($__internal_2_$__cuda_sm10x_tcgen05_guardrail_trap_unallocated_columns_being_dealloced - $__internal_1_$__cuda_sm10x_tcgen05_guardrail_trap_phase_invalid_during_alloc)
$__internal_1_$__cuda_sm10x_tcgen05_guardrail_trap_phase_invalid_during_alloc:
[----:B------:R-:W-:Y:S05]  /*8b80*/  BPT.TRAP 0x1 ;  /* 0x000000040000795c */ /* 0x000fea0000300000 */
[----:B------:R-:W-:-:S04]  /*8b90*/  MOV R3, 0x0 ;  /* 0x0000000000037802 */ /* 0x000fc80000000f00 */
[----:B------:R-:W-:Y:S05]  /*8ba0*/  RET.REL.NODEC R2 `(_ZN7cutlass13device_kernelINS_4gemm6kernel13GemmUniversalIN4cute5tupleIJiiiiEEENS1_10collective13CollectiveMmaINS1_35MainloopSm100TmaUmmaWarpSpecializedILi6ELi2ELi4ENS5_IJNS4_1CILi1EEESB_SB_EEEEENS5_IJNSA_ILi64EEENSA_ILi128EEENSA_ILi32EEEEEENS_10bfloat16_tENS5_IJlSB_lEEESI_SJ_NS4_8TiledMMAINS4_8MMA_AtomIJNS4_20SM100_MMA_F16BF16_SSISI_SI_fLi64ELi128ELNS4_4UMMA5MajorE0ELSO_0ELNSN_7ScaleInE0ELSP_0EEEEEENS4_6LayoutISC_NS5_IJNSA_ILi0EEEST_ST_EEEEENS5_IJNS4_10UnderscoreESW_SW_EEEEENS4_13SM90_TMA_LOADENS4_14ComposedLayoutINS4_7SwizzleILi2ELi4ELi3EEENS4_18smem_ptr_flag_bitsILi16EEENSS_INS5_IJNSA_ILi8EEESG_EEENS5_IJSG_SB_EEEEEEEvNS4_8identityESZ_S19_vS1A_EENS_8epilogue10collective18CollectiveEpilogueINS1C_23Sm100TmaWarpSpecializedILi4ELi2ELi16ELb1ELb0EEEJSH_NS5_IJNSS_ISE_SB_EENSS_ISG_SB_EEEEESI_SJ_SI_SJ_NS1C_6fusion15FusionCallbacksIS1G_NS1K_17LinearCombinationISI_fSI_fLNS_15FloatRoundStyleE2EEESH_S1J_JEEENS4_5SM1004TMEM4LOAD26SM100_TMEM_LOAD_16dp256b4xESZ_S19_NS4_17SM75_U32x4_LDSM_NENS4_14SM90_TMA_STOREES19_NS4_17SM90_U32x4_STSM_NENS4_39AutoVectorizingCopyWithAssumedAlignmentILi128EEEEEEvvEEEEvNT_6ParamsE) ;  /* 0xffffff7402147950 */ /* 0x000fea0003c3ffff */
        .weak           $__internal_2_$__cuda_sm10x_tcgen05_guardrail_trap_unallocated_columns_being_dealloced
        .type           $__internal_2_$__cuda_sm10x_tcgen05_guardrail_trap_unallocated_columns_being_dealloced,@function
        .size           $__internal_2_$__cuda_sm10x_tcgen05_guardrail_trap_unallocated_columns_being_dealloced,(.L_x_182 - $__internal_2_$__cuda_sm10x_tcgen05_guardrail_trap_unallocated_columns_being_dealloced)
$__internal_2_$__cuda_sm10x_tcgen05_guardrail_trap_unallocated_columns_being_dealloced:
[----:B------:R-:W-:Y:S05]  /*8bb0*/  BPT.TRAP 0x1 ;  /* 0x000000040000795c */ /* 0x000fea0000300000 */
[----:B------:R-:W-:-:S04]  /*8bc0*/  HFMA2 R3, -RZ, RZ, 0, 0 ;  /* 0x00000000ff037431 */ /* 0x000fc800000001ff */
[----:B------:R-:W-:Y:S05]  /*8bd0*/  RET.REL.NODEC R2 `(_ZN7cutlass13device_kernelINS_4gemm6kernel13GemmUniversalIN4cute5tupleIJiiiiEEENS1_10collective13CollectiveMmaINS1_35MainloopSm100TmaUmmaWarpSpecializedILi6ELi2ELi4ENS5_IJNS4_1CILi1EEESB_SB_EEEEENS5_IJNSA_ILi64EEENSA_ILi128EEENSA_ILi32EEEEEENS_10bfloat16_tENS5_IJlSB_lEEESI_SJ_NS4_8TiledMMAINS4_8MMA_AtomIJNS4_20SM100_MMA_F16BF16_SSISI_SI_fLi64ELi128ELNS4_4UMMA5MajorE0ELSO_0ELNSN_7ScaleInE0ELSP_0EEEEEENS4_6LayoutISC_NS5_IJNSA_ILi0EEEST_ST_EEEEENS5_IJNS4_10UnderscoreESW_SW_EEEEENS4_13SM90_TMA_LOADENS4_14ComposedLayoutINS4_7SwizzleILi2ELi4ELi3EEENS4_18smem_ptr_flag_bitsILi16EEENSS_INS5_IJNSA_ILi8EEESG_EEENS5_IJSG_SB_EEEEEEEvNS4_8identityESZ_S19_vS1A_EENS_8epilogue10collective18CollectiveEpilogueINS1C_23Sm100TmaWarpSpecializedILi4ELi2ELi16ELb1ELb0EEEJSH_NS5_IJNSS_ISE_SB_EENSS_ISG_SB_EEEEESI_SJ_SI_SJ_NS1C_6fusion15FusionCallbacksIS1G_NS1K_17LinearCombinationISI_fSI_fLNS_15FloatRoundStyleE2EEESH_S1J_JEEENS4_5SM1004TMEM4LOAD26SM100_TMEM_LOAD_16dp256b4xESZ_S19_NS4_17SM75_U32x4_LDSM_NENS4_14SM90_TMA_STOREES19_NS4_17SM90_U32x4_STSM_NENS4_39AutoVectorizingCopyWithAssumedAlignmentILi128EEEEEEvvEEEEvNT_6ParamsE) ;  /* 0xffffff7402087950 */ /* 0x000fea0003c3ffff */
.L_x_181:
[----:B------:R-:W-:-:S00]  /*8be0*/  BRA `(.L_x_181) ;  /* 0xfffffffc00fc7947 */ /* 0x000fc0000383ffff */
[----:B------:R-:W-:-:S00]  /*8bf0*/  NOP ;  /* 0x0000000000007918 */ /* 0x000fc00000000000 */
        /* <DEDUP_REMOVED lines=8> */
.L_x_182:


//--------------------- .nv.global.init           --------------------------
	.section	.nv.global.init,"aw",@progbits
.nv.global.init:
	.type		$str$27,@object
	.size		$str$27,($str$28 - $str$27)
$str$27:
        /*0000*/ 	.byte	0x28, 0x61, 0x64, 0x64, 0x72, 0x65, 0x73, 0x73, 0x20, 0x26, 0x20, 0x6d, 0x61, 0x73, 0x6b, 0x29
        /*0010*/ 	.byte	0x20, 0x3d, 0x3d, 0x20, 0x30, 0x00
	.type		$str$28,@object
	.size		$str$28,($str$26 - $str$28)
$str$28:
        /*0016*/ 	.byte	0x2f, 0x74, 0x6d, 0x70, 0x2f, 0x63, 0x75, 0x74, 0x6c, 0x61, 0x73, 0x73, 0x5f, 0x73, 0x77, 0x65
        /*0026*/ 	.byte	0x65, 0x70, 0x5f, 0x73, 0x72, 0x63, 0x2f, 0x69, 0x6e, 0x63, 0x6c, 0x75, 0x64, 0x65, 0x2f, 0x63
        /*0036*/ 	.byte	0x75, 0x74, 0x65, 0x2f, 0x70, 0x6f, 0x69, 0x6e, 0x74, 0x65, 0x72, 0x5f, 0x66, 0x6c, 0x61, 0x67
        /*0046*/ 	.byte	0x67, 0x65, 0x64, 0x2e, 0x68, 0x70, 0x70, 0x00
	.type		$str$26,@object
	.size		$str$26,($str$25 - $str$26)
$str$26:
        /*004e*/ 	.byte	0x2f, 0x74, 0x6d, 0x70, 0x2f, 0x63, 0x75, 0x74, 0x6c, 0x61, 0x73, 0x73, 0x5f, 0x73, 0x77, 0x65
        /*005e*/ 	.byte	0x65, 0x70, 0x5f, 0x73, 0x72, 0x63, 0x2f, 0x69, 0x6e, 0x63, 0x6c, 0x75, 0x64, 0x65, 0x2f, 0x63
        /*006e*/ 	.byte	0x75, 0x74, 0x65, 0x2f, 0x61, 0x74, 0x6f, 0x6d, 0x2f, 0x63, 0x6f, 0x70, 0x79, 0x5f, 0x74, 0x72
        /*007e*/ 	.byte	0x61, 0x69, 0x74, 0x73, 0x5f, 0x73, 0x6d, 0x31, 0x30, 0x30, 0x2e, 0x68, 0x70, 0x70, 0x00
	.type		$str$25,@object
	.size		$str$25,(__unnamed_1 - $str$25)
$str$25:
        /*008d*/ 	.byte	0x28, 0x28, 0x75, 0x69, 0x6e, 0x74, 0x33, 0x32, 0x5f, 0x74, 0x28, 0x74, 0x68, 0x72, 0x65, 0x61
        /*009d*/ 	.byte	0x64, 0x49, 0x64, 0x78, 0x2e, 0x78, 0x29, 0x20, 0x2f, 0x20, 0x33, 0x32, 0x29, 0x20, 0x25, 0x20
        /*00ad*/ 	.byte	0x34, 0x29, 0x20, 0x3d, 0x3d, 0x20, 0x28, 0x28, 0x28, 0x74, 0x6d, 0x65, 0x6d, 0x5f, 0x61, 0x64
        /*00bd*/ 	.byte	0x64, 0x72, 0x20, 0x3e, 0x3e, 0x20, 0x31, 0x36, 0x29, 0x20, 0x2f, 0x20, 0x33, 0x32, 0x29, 0x20
        /*00cd*/ 	.byte	0x25, 0x20, 0x34, 0x29, 0x00
	.type		__unnamed_1,@object
	.size		__unnamed_1,(__unnamed_2 - __unnamed_1)
__unnamed_1:
        /*00d2*/ 	.byte	0x61, 0x75, 0x74, 0x6f, 0x20, 0x63, 0x75, 0x74, 0x65, 0x3a, 0x3a, 0x61, 0x73, 0x5f, 0x70, 0x6f
        /* <DEDUP_REMOVED lines=24> */
        /*0262*/ 	.byte	0x30, 0x34, 0x38, 0x3e, 0x3e, 0x3e, 0x3e, 0x5d, 0x00
	.type		__unnamed_2,@object
	.size		__unnamed_2,(.L_2 - __unnamed_2)
__unnamed_2:
        /* <DEDUP_REMOVED lines=45> */
        /*053b*/ 	.byte	0x3e, 0x3e, 0x3e, 0x5d, 0x00
.L_2:


//--------------------- .nv.shared._ZN7cutlass13device_kernelINS_4gemm6kernel13GemmUniversalIN4cute5tupleIJiiiiEEENS1_10collective13CollectiveMmaINS1_35MainloopSm100TmaUmmaWarpSpecializedILi6ELi2ELi4ENS5_IJNS4_1CILi1EEESB_SB_EEEEENS5_IJNSA_ILi64EEENSA_ILi128EEENSA_ILi32EEEEEENS_10bfloat16_tENS5_IJlSB_lEEESI_SJ_NS4_8TiledMMAINS4_8MMA_AtomIJNS4_20SM100_MMA_F16BF16_SSISI_SI_fLi64ELi128ELNS4_4UMMA5MajorE0ELSO_0ELNSN_7ScaleInE0ELSP_0EEEEEENS4_6LayoutISC_NS5_IJNSA_ILi0EEEST_ST_EEEEENS5_IJNS4_10UnderscoreESW_SW_EEEEENS4_13SM90_TMA_LOADENS4_14ComposedLayoutINS4_7SwizzleILi2ELi4ELi3EEENS4_18smem_ptr_flag_bitsILi16EEENSS_INS5_IJNSA_ILi8EEESG_EEENS5_IJSG_SB_EEEEEEEvNS4_8identityESZ_S19_vS1A_EENS_8epilogue10collective18CollectiveEpilogueINS1C_23Sm100TmaWarpSpecializedILi4ELi2ELi16ELb1ELb0EEEJSH_NS5_IJNSS_ISE_SB_EENSS_ISG_SB_EEEEESI_SJ_SI_SJ_NS1C_6fusion15FusionCallbacksIS1G_NS1K_17LinearCombinationISI_fSI_fLNS_15FloatRoundStyleE2EEESH_S1J_JEEENS4_5SM1004TMEM4LOAD26SM100_TMEM_LOAD_16dp256b4xESZ_S19_NS4_17SM75_U32x4_LDSM_NENS4_14SM90_TMA_STOREES19_NS4_17SM90_U32x4_STSM_NENS4_39AutoVectorizingCopyWithAssumedAlignmentILi128EEEEEEvvEEEEvNT_6ParamsE --------------------------
	.section	.nv.shared._ZN7cutlass13device_kernelINS_4gemm6kernel13GemmUniversalIN4cute5tupleIJiiiiEEENS1_10collective13CollectiveMmaINS1_35MainloopSm100TmaUmmaWarpSpecializedILi6ELi2ELi4ENS5_IJNS4_1CILi1EEESB_SB_EEEEENS5_IJNSA_ILi64EEENSA_ILi128EEENSA_ILi32EEEEEENS_10bfloat16_tENS5_IJlSB_lEEESI_SJ_NS4_8TiledMMAINS4_8MMA_AtomIJNS4_20SM100_MMA_F16BF16_SSISI_SI_fLi64ELi128ELNS4_4UMMA5MajorE0ELSO_0ELNSN_7ScaleInE0ELSP_0EEEEEENS4_6LayoutISC_NS5_IJNSA_ILi0EEEST_ST_EEEEENS5_IJNS4_10UnderscoreESW_SW_EEEEENS4_13SM90_TMA_LOADENS4_14ComposedLayoutINS4_7SwizzleILi2ELi4ELi3EEENS4_18smem_ptr_flag_bitsILi16EEENSS_INS5_IJNSA_ILi8EEESG_EEENS5_IJSG_SB_EEEEEEEvNS4_8identityESZ_S19_vS1A_EENS_8epilogue10collective18CollectiveEpilogueINS1C_23Sm100TmaWarpSpecializedILi4ELi2ELi16ELb1ELb0EEEJSH_NS5_IJNSS_ISE_SB_EENSS_ISG_SB_EEEEESI_SJ_SI_SJ_NS1C_6fusion15FusionCallbacksIS1G_NS1K_17LinearCombinationISI_fSI_fLNS_15FloatRoundStyleE2EEESH_S1J_JEEENS4_5SM1004TMEM4LOAD26SM100_TMEM_LOAD_16dp256b4xESZ_S19_NS4_17SM75_U32x4_LDSM_NENS4_14SM90_TMA_STOREES19_NS4_17SM90_U32x4_STSM_NENS4_39AutoVectorizingCopyWithAssumedAlignmentILi128EEEEEEvvEEEEvNT_6ParamsE,"aw",@nobits
	.sectionflags	@""
	.align	16
	.zero		1024


//--------------------- .nv.shared.reserved.0     --------------------------
	.section	.nv.shared.reserved.0,"aw",@nobits
	.weak		__nv_reservedSMEM_offset_0_alias
	.size		__nv_reservedSMEM_offset_0_alias, 0, 64
	.other		__nv_reservedSMEM_offset_0_alias,@"STO_CUDA_RESERVED_SHARED STV_DEFAULT"
__nv_reservedSMEM_offset_0_alias:
	.zero		0
.nv.shared.reserved.0:
	.zero		64
	.weak		__nv_reservedSMEM_tcgen05_partition
	.type		__nv_reservedSMEM_tcgen05_partition,@object
	.size		__nv_reservedSMEM_tcgen05_partition,(.L_0 - __nv_reservedSMEM_tcgen05_partition)
__nv_reservedSMEM_tcgen05_partition:
	.zero		32
.L_0:


//--------------------- .nv.global                --------------------------
	.section	.nv.global,"aw",@nobits
.nv.global:
	.type		_ZN40_INTERNAL_ef2b1b5b_4_k_cu_fc0b2c99_360034cute1_E,@object
	.size		_ZN40_INTERNAL_ef2b1b5b_4_k_cu_fc0b2c99_360034cute1_E,(_ZN40_INTERNAL_ef2b1b5b_4_k_cu_fc0b2c99_360034cuda3std3__45__cpo6cbeginE - _ZN40_INTERNAL_ef2b1b5b_4_k_cu_fc0b2c99_360034cute1_E)
_ZN40_INTERNAL_ef2b1b5b_4_k_cu_fc0b2c99_360034cute1_E:
	.zero		1
	.type		_ZN40_INTERNAL_ef2b1b5b_4_k_cu_fc0b2c99_360034cuda3std3__45__cpo6cbeginE,@object
	.size		_ZN40_INTERNAL_ef2b1b5b_4_k_cu_fc0b2c99_360034cuda3std3__45__cpo6cbeginE,(_ZN40_INTERNAL_ef2b1b5b_4_k_cu_fc0b2c99_360034cuda3std3__48in_placeE - _ZN40_INTERNAL_ef2b1b5b_4_k_cu_fc0b2c99_360034cuda3std3__45__cpo6cbeginE)
_ZN40_INTERNAL_ef2b1b5b_4_k_cu_fc0b2c99_360034cuda3std3__45__cpo6cbeginE:
	.zero		1
	.type		_ZN40_INTERNAL_ef2b1b5b_4_k_cu_fc0b2c99_360034cuda3std3__48in_placeE,@object
	.size		_ZN40_INTERNAL_ef2b1b5b_4_k_cu_fc0b2c99_360034cuda3std3__48in_placeE,(_ZN40_INTERNAL_ef2b1b5b_4_k_cu_fc0b2c99_360034cuda3std6ranges3__45__cpo9iter_moveE - _ZN40_INTERNAL_ef2b1b5b_4_k_cu_fc0b2c99_360034cuda3std3__48in_placeE)
_ZN40_INTERNAL_ef2b1b5b_4_k_cu_fc0b2c99_360034cuda3std3__48in_placeE:
	.zero		1
	.type		_ZN40_INTERNAL_ef2b1b5b_4_k_cu_fc0b2c99_360034cuda3std6ranges3__45__cpo9iter_moveE,@object
	.size		_ZN40_INTERNAL_ef2b1b5b_4_k_cu_fc0b2c99_360034cuda3std6ranges3__45__cpo9iter_moveE,(_ZN40_INTERNAL_ef2b1b5b_4_k_cu_fc0b2c99_360034cuda3std3__45__cpo5beginE - _ZN40_INTERNAL_ef2b1b5b_4_k_cu_fc0b2c99_360034cuda3std6ranges3__45__cpo9iter_moveE)
_ZN40_INTERNAL_ef2b1b5b_4_k_cu_fc0b2c99_360034cuda3std6ranges3__45__cpo9iter_moveE:
	.zero		1
	.type		_ZN40_INTERNAL_ef2b1b5b_4_k_cu_fc0b2c99_360034cuda3std3__45__cpo5beginE,@object
	.size		_ZN40_INTERNAL_ef2b1b5b_4_k_cu_fc0b2c99_360034cuda3std3__45__cpo5beginE,(_ZN40_INTERNAL_ef2b1b5b_4_k_cu_fc0b2c99_360034cuda3std3__442_GLOBAL__N__ef2b1b5b_4_k_cu_fc0b2c99_360036ignoreE - _ZN40_INTERNAL_ef2b1b5b_4_k_cu_fc0b2c99_360034cuda3std3__45__cpo5beginE)
_ZN40_INTERNAL_ef2b1b5b_4_k_cu_fc0b2c99_360034cuda3std3__45__cpo5beginE:
	.zero		1
	.type		_ZN40_INTERNAL_ef2b1b5b_4_k_cu_fc0b2c99_360034cuda3std3__442_GLOBAL__N__ef2b1b5b_4_k_cu_fc0b2c99_360036ignoreE,@object
	.size		_ZN40_INTERNAL_ef2b1b5b_4_k_cu_fc0b2c99_360034cuda3std3__442_GLOBAL__N__ef2b1b5b_4_k_cu_fc0b2c99_360036ignoreE,(_ZN40_INTERNAL_ef2b1b5b_4_k_cu_fc0b2c99_360034cute7productE - _ZN40_INTERNAL_ef2b1b5b_4_k_cu_fc0b2c99_360034cuda3std3__442_GLOBAL__N__ef2b1b5b_4_k_cu_fc0b2c99_360036ignoreE)
_ZN40_INTERNAL_ef2b1b5b_4_k_cu_fc0b2c99_360034cuda3std3__442_GLOBAL__N__ef2b1b5b_4_k_cu_fc0b2c99_360036ignoreE:
	.zero		1
	.type		_ZN40_INTERNAL_ef2b1b5b_4_k_cu_fc0b2c99_360034cute7productE,@object
	.size		_ZN40_INTERNAL_ef2b1b5b_4_k_cu_fc0b2c99_360034cute7productE,(_ZN40_INTERNAL_ef2b1b5b_4_k_cu_fc0b2c99_360034cuda3std3__45__cpo3endE - _ZN40_INTERNAL_ef2b1b5b_4_k_cu_fc0b2c99_360034cute7productE)
_ZN40_INTERNAL_ef2b1b5b_4_k_cu_fc0b2c99_360034cute7productE:
	.zero		1
	.type		_ZN40_INTERNAL_ef2b1b5b_4_k_cu_fc0b2c99_360034cuda3std3__45__cpo3endE,@object
	.size		_ZN40_INTERNAL_ef2b1b5b_4_k_cu_fc0b2c99_360034cuda3std3__45__cpo3endE,(_ZN40_INTERNAL_ef2b1b5b_4_k_cu_fc0b2c99_360034cuda3std3__419piecewise_constructE - _ZN40_INTERNAL_ef2b1b5b_4_k_cu_fc0b2c99_360034cuda3std3__45__cpo3endE)
_ZN40_INTERNAL_ef2b1b5b_4_k_cu_fc0b2c99_360034cuda3std3__45__cpo3endE:
	.zero		1
	.type		_ZN40_INTERNAL_ef2b1b5b_4_k_cu_fc0b2c99_360034cuda3std3__419piecewise_constructE,@object
	.size		_ZN40_INTERNAL_ef2b1b5b_4_k_cu_fc0b2c99_360034cuda3std3__419piecewise_constructE,(_ZN40_INTERNAL_ef2b1b5b_4_k_cu_fc0b2c99_360034cuda3std3__45__cpo4cendE - _ZN40_INTERNAL_ef2b1b5b_4_k_cu_fc0b2c99_360034cuda3std3__419piecewise_constructE)
_ZN40_INTERNAL_ef2b1b5b_4_k_cu_fc0b2c99_360034cuda3std3__419piecewise_constructE:
	.zero		1
	.type		_ZN40_INTERNAL_ef2b1b5b_4_k_cu_fc0b2c99_360034cuda3std3__45__cpo4cendE,@object
	.size		_ZN40_INTERNAL_ef2b1b5b_4_k_cu_fc0b2c99_360034cuda3std3__45__cpo4cendE,(_ZN40_INTERNAL_ef2b1b5b_4_k_cu_fc0b2c99_360034cuda3std6ranges3__45__cpo4swapE - _ZN40_INTERNAL_ef2b1b5b_4_k_cu_fc0b2c99_360034cuda3std3__45__cpo4cendE)
_ZN40_INTERNAL_ef2b1b5b_4_k_cu_fc0b2c99_360034cuda3std3__45__cpo4cendE:
	.zero		1
	.type		_ZN40_INTERNAL_ef2b1b5b_4_k_cu_fc0b2c99_360034cuda3std6ranges3__45__cpo4swapE,@object
	.size		_ZN40_INTERNAL_ef2b1b5b_4_k_cu_fc0b2c99_360034cuda3std6ranges3__45__cpo4swapE,(.L_10 - _ZN40_INTERNAL_ef2b1b5b_4_k_cu_fc0b2c99_360034cuda3std6ranges3__45__cpo4swapE)
_ZN40_INTERNAL_ef2b1b5b_4_k_cu_fc0b2c99_360034cuda3std6ranges3__45__cpo4swapE:
	.zero		1
.L_10:


//--------------------- .nv.constant0._ZN7cutlass13device_kernelINS_4gemm6kernel13GemmUniversalIN4cute5tupleIJiiiiEEENS1_10collective13CollectiveMmaINS1_35MainloopSm100TmaUmmaWarpSpecializedILi6ELi2ELi4ENS5_IJNS4_1CILi1EEESB_SB_EEEEENS5_IJNSA_ILi64EEENSA_ILi128EEENSA_ILi32EEEEEENS_10bfloat16_tENS5_IJlSB_lEEESI_SJ_NS4_8TiledMMAINS4_8MMA_AtomIJNS4_20SM100_MMA_F16BF16_SSISI_SI_fLi64ELi128ELNS4_4UMMA5MajorE0ELSO_0ELNSN_7ScaleInE0ELSP_0EEEEEENS4_6LayoutISC_NS5_IJNSA_ILi0EEEST_ST_EEEEENS5_IJNS4_10UnderscoreESW_SW_EEEEENS4_13SM90_TMA_LOADENS4_14ComposedLayoutINS4_7SwizzleILi2ELi4ELi3EEENS4_18smem_ptr_flag_bitsILi16EEENSS_INS5_IJNSA_ILi8EEESG_EEENS5_IJSG_SB_EEEEEEEvNS4_8identityESZ_S19_vS1A_EENS_8epilogue10collective18CollectiveEpilogueINS1C_23Sm100TmaWarpSpecializedILi4ELi2ELi16ELb1ELb0EEEJSH_NS5_IJNSS_ISE_SB_EENSS_ISG_SB_EEEEESI_SJ_SI_SJ_NS1C_6fusion15FusionCallbacksIS1G_NS1K_17LinearCombinationISI_fSI_fLNS_15FloatRoundStyleE2EEESH_S1J_JEEENS4_5SM1004TMEM4LOAD26SM100_TMEM_LOAD_16dp256b4xESZ_S19_NS4_17SM75_U32x4_LDSM_NENS4_14SM90_TMA_STOREES19_NS4_17SM90_U32x4_STSM_NENS4_39AutoVectorizingCopyWithAssumedAlignmentILi128EEEEEEvvEEEEvNT_6ParamsE --------------------------
	.section	.nv.constant0._ZN7cutlass13device_kernelINS_4gemm6kernel13GemmUniversalIN4cute5tupleIJiiiiEEENS1_10collective13CollectiveMmaINS1_35MainloopSm100TmaUmmaWarpSpecializedILi6ELi2ELi4ENS5_IJNS4_1CILi1EEESB_SB_EEEEENS5_IJNSA_ILi64EEENSA_ILi128EEENSA_ILi32EEEEEENS_10bfloat16_tENS5_IJlSB_lEEESI_SJ_NS4_8TiledMMAINS4_8MMA_AtomIJNS4_20SM100_MMA_F16BF16_SSISI_SI_fLi64ELi128ELNS4_4UMMA5MajorE0ELSO_0ELNSN_7ScaleInE0ELSP_0EEEEEENS4_6LayoutISC_NS5_IJNSA_ILi0EEEST_ST_EEEEENS5_IJNS4_10UnderscoreESW_SW_EEEEENS4_13SM90_TMA_LOADENS4_14ComposedLayoutINS4_7SwizzleILi2ELi4ELi3EEENS4_18smem_ptr_flag_bitsILi16EEENSS_INS5_IJNSA_ILi8EEESG_EEENS5_IJSG_SB_EEEEEEEvNS4_8identityESZ_S19_vS1A_EENS_8epilogue10collective18CollectiveEpilogueINS1C_23Sm100TmaWarpSpecializedILi4ELi2ELi16ELb1ELb0EEEJSH_NS5_IJNSS_ISE_SB_EENSS_ISG_SB_EEEEESI_SJ_SI_SJ_NS1C_6fusion15FusionCallbacksIS1G_NS1K_17LinearCombinationISI_fSI_fLNS_15FloatRoundStyleE2EEESH_S1J_JEEENS4_5SM1004TMEM4LOAD26SM100_TMEM_LOAD_16dp256b4xESZ_S19_NS4_17SM75_U32x4_LDSM_NENS4_14SM90_TMA_STOREES19_NS4_17SM90_U32x4_STSM_NENS4_39AutoVectorizingCopyWithAssumedAlignmentILi128EEEEEEvvEEEEvNT_6ParamsE,"a",@progbits
	.sectionflags	@""
	.align	4
.nv.constant0._ZN7cutlass13device_kernelINS_4gemm6kernel13GemmUniversalIN4cute5tupleIJiiiiEEENS1_10collective13CollectiveMmaINS1_35MainloopSm100TmaUmmaWarpSpecializedILi6ELi2ELi4ENS5_IJNS4_1CILi1EEESB_SB_EEEEENS5_IJNSA_ILi64EEENSA_ILi128EEENSA_ILi32EEEEEENS_10bfloat16_tENS5_IJlSB_lEEESI_SJ_NS4_8TiledMMAINS4_8MMA_AtomIJNS4_20SM100_MMA_F16BF16_SSISI_SI_fLi64ELi128ELNS4_4UMMA5MajorE0ELSO_0ELNSN_7ScaleInE0ELSP_0EEEEEENS4_6LayoutISC_NS5_IJNSA_ILi0EEEST_ST_EEEEENS5_IJNS4_10UnderscoreESW_SW_EEEEENS4_13SM90_TMA_LOADENS4_14ComposedLayoutINS4_7SwizzleILi2ELi4ELi3EEENS4_18smem_ptr_flag_bitsILi16EEENSS_INS5_IJNSA_ILi8EEESG_EEENS5_IJSG_SB_EEEEEEEvNS4_8identityESZ_S19_vS1A_EENS_8epilogue10collective18CollectiveEpilogueINS1C_23Sm100TmaWarpSpecializedILi4ELi2ELi16ELb1ELb0EEEJSH_NS5_IJNSS_ISE_SB_EENSS_ISG_SB_EEEEESI_SJ_SI_SJ_NS1C_6fusion15FusionCallbacksIS1G_NS1K_17LinearCombinationISI_fSI_fLNS_15FloatRoundStyleE2EEESH_S1J_JEEENS4_5SM1004TMEM4LOAD26SM100_TMEM_LOAD_16dp256b4xESZ_S19_NS4_17SM75_U32x4_LDSM_NENS4_14SM90_TMA_STOREES19_NS4_17SM90_U32x4_STSM_NENS4_39AutoVectorizingCopyWithAssumedAlignmentILi128EEEEEEvvEEEEvNT_6ParamsE:
	.zero		2944


//--------------------- SYMBOLS --------------------------

	.type		.nv.reservedSmem.offset0,@object
	.size		.nv.reservedSmem.offset0,0x4
	.type		.nv.reservedSmem.cap,@object
	.size		.nv.reservedSmem.cap,0x4
	.type		__assertfail,@function
